// auto-generated by cutlass_sweep.gemm — config: {"arch": "sm_100", "cluster_m": 2, "cluster_n": 2, "dtype": "e4m3", "stages": 0, "tile_k": 64, "tile_m": 64, "tile_n": 256}
#include "cutlass/cutlass.h"
#include "cutlass/gemm/collective/collective_builder.hpp"
#include "cutlass/gemm/device/gemm_universal_adapter.h"
#include "cutlass/gemm/kernel/gemm_universal.hpp"
#include "cutlass/epilogue/collective/collective_builder.hpp"

using ElemA = cutlass::float_e4m3_t;
using ElemB = cutlass::float_e4m3_t;
using ElemCD = cutlass::float_e4m3_t;
using Acc  = float;
using TileShape    = cute::Shape<cute::_64, cute::_256, cute::_64>;
using ClusterShape = cute::Shape<cute::_2, cute::_2, cute::_1>;

using CollectiveEpilogue = typename cutlass::epilogue::collective::CollectiveBuilder<
    cutlass::arch::Sm100, cutlass::arch::OpClassTensorOp,
    TileShape, ClusterShape,
    cutlass::epilogue::collective::EpilogueTileAuto,
    Acc, Acc,
    ElemCD, cutlass::layout::RowMajor, 128 / cutlass::sizeof_bits<ElemCD>::value,
    ElemCD, cutlass::layout::RowMajor, 128 / cutlass::sizeof_bits<ElemCD>::value,
    cutlass::epilogue::collective::EpilogueScheduleAuto
  >::CollectiveOp;

using CollectiveMainloop = typename cutlass::gemm::collective::CollectiveBuilder<
    cutlass::arch::Sm100, cutlass::arch::OpClassTensorOp,
    ElemA, cutlass::layout::RowMajor, 128 / cutlass::sizeof_bits<ElemA>::value,
    ElemB, cutlass::layout::ColumnMajor, 128 / cutlass::sizeof_bits<ElemB>::value,
    Acc,
    TileShape, ClusterShape,
    cutlass::gemm::collective::StageCountAutoCarveout<static_cast<int>(sizeof(typename CollectiveEpilogue::SharedStorage))>,
    cutlass::gemm::collective::KernelScheduleAuto
  >::CollectiveOp;

using GemmKernel = cutlass::gemm::kernel::GemmUniversal<
    cute::Shape<int,int,int,int>,
    CollectiveMainloop,
    CollectiveEpilogue
>;
using Gemm = cutlass::gemm::device::GemmUniversalAdapter<GemmKernel>;

// Force the device kernel symbol into the cubin without needing a host main.
auto* _anchor = &cutlass::device_kernel<GemmKernel>;


// ===== COMPILED SASS (sm_100a) =====

	.target	sm_100a

	.elftype	@"ET_EXEC"


//--------------------- .note.nv.tkinfo           --------------------------
	.section	.note.nv.tkinfo,"",@"SHT_NOTE"
	.sectionflags	@"SHF_NOTE_NV_TKINFO"
	.tkinfo
        /*0018*/ 	.word	0x00000002
        /*0030*/ 	.string	""
        /*0030*/ 	.string	"ptxas"
        /*0030*/ 	.string	"Cuda compilation tools, release 13.0, V13.0.88"
        /*0030*/ 	.string	"Build cuda_13.0.r13.0/compiler.36424714_0"
        /*0030*/ 	.string	"-arch sm_100a -m 64 "



//--------------------- .note.nv.cuinfo           --------------------------
	.section	.note.nv.cuinfo,"",@"SHT_NOTE"
	.sectionflags	@"SHF_NOTE_NV_CUINFO"
        /*0018*/ 	.short	0x0002
        /*001a*/ 	.short	0x0064
        /*001c*/ 	.short	0x0082
	.zero		2


//--------------------- .nv.info                  --------------------------
	.section	.nv.info,"",@"SHT_CUDA_INFO"
	.align	4


	//----- nvinfo : EIATTR_REGCOUNT
	.align		4
        /*0000*/ 	.byte	0x04, 0x2f
        /*0002*/ 	.short	(.L_20 - .L_19)
	.align		4
.L_19:
        /*0004*/ 	.word	index@(_ZN7cutlass13device_kernelINS_4gemm6kernel13GemmUniversalIN4cute5tupleIJiiiiEEENS1_10collective13CollectiveMmaINS1_35MainloopSm100TmaUmmaWarpSpecializedILi10ELi2ELi4ENS5_IJNS4_1CILi2EEESB_NSA_ILi1EEEEEEEENS5_IJNSA_ILi64EEENSA_ILi256EEESF_EEENS_12float_e4m3_tENS5_IJlSC_lEEESI_SJ_NS4_8TiledMMAINS4_8MMA_AtomIJNS4_10MMA_TraitsINS4_19SM100_MMA_F8F6F4_SSEJSI_SI_fSF_SG_NS4_17integral_constantINS4_4UMMA5MajorELSQ_0EEESR_NSO_INSP_7ScaleInELSS_0EEEST_EEEEEENS4_6LayoutINS5_IJSC_SC_SC_EEENS5_IJNSA_ILi0EEESY_SY_EEEEENS5_IJNS4_10UnderscoreES11_S11_EEEEENS4_23SM90_TMA_LOAD_MULTICASTENS4_14ComposedLayoutINS4_7SwizzleILi2ELi4ELi3EEENS4_18smem_ptr_flag_bitsILi8EEENSW_INS5_IJNSA_ILi8EEESF_EEENS5_IJSF_SC_EEEEEEEvNS4_8identityES14_S1E_vS1F_EENS_8epilogue10collective18CollectiveEpilogueINS1H_23Sm100TmaWarpSpecializedILi4ELi2ELi32ELb0ELb0EEEJSH_NS5_IJNSW_ISF_SC_EES1M_EEESI_SJ_SI_SJ_NS1H_6fusion15FusionCallbacksIS1L_NS1O_17LinearCombinationISI_fSI_fLNS_15FloatRoundStyleE2EEESH_S1N_JEEENS4_5SM1004TMEM4LOAD26SM100_TMEM_LOAD_16dp32b32xENS4_13SM90_TMA_LOADES1E_NS4_39AutoVectorizingCopyWithAssumedAlignmentILi128EEENS4_14SM90_TMA_STOREES1E_S20_S20_EEEvvEEEEvNT_6ParamsE)
        /*0008*/ 	.word	0x00000075


	//----- nvinfo : EIATTR_FRAME_SIZE
	.align		4
.L_20:
        /*000c*/ 	.byte	0x04, 0x11
        /*000e*/ 	.short	(.L_22 - .L_21)
	.align		4
.L_21:
        /*0010*/ 	.word	index@($__internal_2_$__cuda_sm10x_tcgen05_guardrail_trap_unallocated_columns_being_dealloced)
        /*0014*/ 	.word	0x00000000


	//----- nvinfo : EIATTR_FRAME_SIZE
	.align		4
.L_22:
        /*0018*/ 	.byte	0x04, 0x11
        /*001a*/ 	.short	(.L_24 - .L_23)
	.align		4
.L_23:
        /*001c*/ 	.word	index@($__internal_1_$__cuda_sm10x_tcgen05_guardrail_trap_phase_invalid_during_alloc)
        /*0020*/ 	.word	0x00000000


	//----- nvinfo : EIATTR_FRAME_SIZE
	.align		4
.L_24:
        /*0024*/ 	.byte	0x04, 0x11
        /*0026*/ 	.short	(.L_26 - .L_25)
	.align		4
.L_25:
        /*0028*/ 	.word	index@($__internal_0_$__cuda_sm10x_tcgen05_guardrail_trap_col_being_dealloced_not_returned_by_alloc)
        /*002c*/ 	.word	0x00000000


	//----- nvinfo : EIATTR_FRAME_SIZE
	.align		4
.L_26:
        /*0030*/ 	.byte	0x04, 0x11
        /*0032*/ 	.short	(.L_28 - .L_27)
	.align		4
.L_27:
        /*0034*/ 	.word	index@(_ZN7cutlass13device_kernelINS_4gemm6kernel13GemmUniversalIN4cute5tupleIJiiiiEEENS1_10collective13CollectiveMmaINS1_35MainloopSm100TmaUmmaWarpSpecializedILi10ELi2ELi4ENS5_IJNS4_1CILi2EEESB_NSA_ILi1EEEEEEEENS5_IJNSA_ILi64EEENSA_ILi256EEESF_EEENS_12float_e4m3_tENS5_IJlSC_lEEESI_SJ_NS4_8TiledMMAINS4_8MMA_AtomIJNS4_10MMA_TraitsINS4_19SM100_MMA_F8F6F4_SSEJSI_SI_fSF_SG_NS4_17integral_constantINS4_4UMMA5MajorELSQ_0EEESR_NSO_INSP_7ScaleInELSS_0EEEST_EEEEEENS4_6LayoutINS5_IJSC_SC_SC_EEENS5_IJNSA_ILi0EEESY_SY_EEEEENS5_IJNS4_10UnderscoreES11_S11_EEEEENS4_23SM90_TMA_LOAD_MULTICASTENS4_14ComposedLayoutINS4_7SwizzleILi2ELi4ELi3EEENS4_18smem_ptr_flag_bitsILi8EEENSW_INS5_IJNSA_ILi8EEESF_EEENS5_IJSF_SC_EEEEEEEvNS4_8identityES14_S1E_vS1F_EENS_8epilogue10collective18CollectiveEpilogueINS1H_23Sm100TmaWarpSpecializedILi4ELi2ELi32ELb0ELb0EEEJSH_NS5_IJNSW_ISF_SC_EES1M_EEESI_SJ_SI_SJ_NS1H_6fusion15FusionCallbacksIS1L_NS1O_17LinearCombinationISI_fSI_fLNS_15FloatRoundStyleE2EEESH_S1N_JEEENS4_5SM1004TMEM4LOAD26SM100_TMEM_LOAD_16dp32b32xENS4_13SM90_TMA_LOADES1E_NS4_39AutoVectorizingCopyWithAssumedAlignmentILi128EEENS4_14SM90_TMA_STOREES1E_S20_S20_EEEvvEEEEvNT_6ParamsE)
        /*0038*/ 	.word	0x00000000


	//----- nvinfo : EIATTR_MIN_STACK_SIZE
	.align		4
.L_28:
        /*003c*/ 	.byte	0x04, 0x12
        /*003e*/ 	.short	(.L_30 - .L_29)
	.align		4
.L_29:
        /*0040*/ 	.word	index@(_ZN7cutlass13device_kernelINS_4gemm6kernel13GemmUniversalIN4cute5tupleIJiiiiEEENS1_10collective13CollectiveMmaINS1_35MainloopSm100TmaUmmaWarpSpecializedILi10ELi2ELi4ENS5_IJNS4_1CILi2EEESB_NSA_ILi1EEEEEEEENS5_IJNSA_ILi64EEENSA_ILi256EEESF_EEENS_12float_e4m3_tENS5_IJlSC_lEEESI_SJ_NS4_8TiledMMAINS4_8MMA_AtomIJNS4_10MMA_TraitsINS4_19SM100_MMA_F8F6F4_SSEJSI_SI_fSF_SG_NS4_17integral_constantINS4_4UMMA5MajorELSQ_0EEESR_NSO_INSP_7ScaleInELSS_0EEEST_EEEEEENS4_6LayoutINS5_IJSC_SC_SC_EEENS5_IJNSA_ILi0EEESY_SY_EEEEENS5_IJNS4_10UnderscoreES11_S11_EEEEENS4_23SM90_TMA_LOAD_MULTICASTENS4_14ComposedLayoutINS4_7SwizzleILi2ELi4ELi3EEENS4_18smem_ptr_flag_bitsILi8EEENSW_INS5_IJNSA_ILi8EEESF_EEENS5_IJSF_SC_EEEEEEEvNS4_8identityES14_S1E_vS1F_EENS_8epilogue10collective18CollectiveEpilogueINS1H_23Sm100TmaWarpSpecializedILi4ELi2ELi32ELb0ELb0EEEJSH_NS5_IJNSW_ISF_SC_EES1M_EEESI_SJ_SI_SJ_NS1H_6fusion15FusionCallbacksIS1L_NS1O_17LinearCombinationISI_fSI_fLNS_15FloatRoundStyleE2EEESH_S1N_JEEENS4_5SM1004TMEM4LOAD26SM100_TMEM_LOAD_16dp32b32xENS4_13SM90_TMA_LOADES1E_NS4_39AutoVectorizingCopyWithAssumedAlignmentILi128EEENS4_14SM90_TMA_STOREES1E_S20_S20_EEEvvEEEEvNT_6ParamsE)
        /*0044*/ 	.word	0x00000000
.L_30:


//--------------------- .nv.compat                --------------------------
	.section	.nv.compat,"",@"SHT_CUDA_COMPAT_INFO"
	.align	4
        /*0000*/ 	.byte	0x02, 0x09, 0x01, 0x00, 0x02, 0x02, 0x02, 0x00, 0x02, 0x05, 0x05, 0x00, 0x03, 0x07, 0x01, 0x01
        /*0010*/ 	.byte	0x02, 0x03, 0x01, 0x00, 0x02, 0x06, 0x01, 0x00, 0x04, 0x0b, 0x08, 0x00, 0x09, 0x00, 0x00, 0x00
        /*0020*/ 	.byte	0x00, 0x00, 0x00, 0x00


//--------------------- .nv.info._ZN7cutlass13device_kernelINS_4gemm6kernel13GemmUniversalIN4cute5tupleIJiiiiEEENS1_10collective13CollectiveMmaINS1_35MainloopSm100TmaUmmaWarpSpecializedILi10ELi2ELi4ENS5_IJNS4_1CILi2EEESB_NSA_ILi1EEEEEEEENS5_IJNSA_ILi64EEENSA_ILi256EEESF_EEENS_12float_e4m3_tENS5_IJlSC_lEEESI_SJ_NS4_8TiledMMAINS4_8MMA_AtomIJNS4_10MMA_TraitsINS4_19SM100_MMA_F8F6F4_SSEJSI_SI_fSF_SG_NS4_17integral_constantINS4_4UMMA5MajorELSQ_0EEESR_NSO_INSP_7ScaleInELSS_0EEEST_EEEEEENS4_6LayoutINS5_IJSC_SC_SC_EEENS5_IJNSA_ILi0EEESY_SY_EEEEENS5_IJNS4_10UnderscoreES11_S11_EEEEENS4_23SM90_TMA_LOAD_MULTICASTENS4_14ComposedLayoutINS4_7SwizzleILi2ELi4ELi3EEENS4_18smem_ptr_flag_bitsILi8EEENSW_INS5_IJNSA_ILi8EEESF_EEENS5_IJSF_SC_EEEEEEEvNS4_8identityES14_S1E_vS1F_EENS_8epilogue10collective18CollectiveEpilogueINS1H_23Sm100TmaWarpSpecializedILi4ELi2ELi32ELb0ELb0EEEJSH_NS5_IJNSW_ISF_SC_EES1M_EEESI_SJ_SI_SJ_NS1H_6fusion15FusionCallbacksIS1L_NS1O_17LinearCombinationISI_fSI_fLNS_15FloatRoundStyleE2EEESH_S1N_JEEENS4_5SM1004TMEM4LOAD26SM100_TMEM_LOAD_16dp32b32xENS4_13SM90_TMA_LOADES1E_NS4_39AutoVectorizingCopyWithAssumedAlignmentILi128EEENS4_14SM90_TMA_STOREES1E_S20_S20_EEEvvEEEEvNT_6ParamsE --------------------------
	.section	.nv.info._ZN7cutlass13device_kernelINS_4gemm6kernel13GemmUniversalIN4cute5tupleIJiiiiEEENS1_10collective13CollectiveMmaINS1_35MainloopSm100TmaUmmaWarpSpecializedILi10ELi2ELi4ENS5_IJNS4_1CILi2EEESB_NSA_ILi1EEEEEEEENS5_IJNSA_ILi64EEENSA_ILi256EEESF_EEENS_12float_e4m3_tENS5_IJlSC_lEEESI_SJ_NS4_8TiledMMAINS4_8MMA_AtomIJNS4_10MMA_TraitsINS4_19SM100_MMA_F8F6F4_SSEJSI_SI_fSF_SG_NS4_17integral_constantINS4_4UMMA5MajorELSQ_0EEESR_NSO_INSP_7ScaleInELSS_0EEEST_EEEEEENS4_6LayoutINS5_IJSC_SC_SC_EEENS5_IJNSA_ILi0EEESY_SY_EEEEENS5_IJNS4_10UnderscoreES11_S11_EEEEENS4_23SM90_TMA_LOAD_MULTICASTENS4_14ComposedLayoutINS4_7SwizzleILi2ELi4ELi3EEENS4_18smem_ptr_flag_bitsILi8EEENSW_INS5_IJNSA_ILi8EEESF_EEENS5_IJSF_SC_EEEEEEEvNS4_8identityES14_S1E_vS1F_EENS_8epilogue10collective18CollectiveEpilogueINS1H_23Sm100TmaWarpSpecializedILi4ELi2ELi32ELb0ELb0EEEJSH_NS5_IJNSW_ISF_SC_EES1M_EEESI_SJ_SI_SJ_NS1H_6fusion15FusionCallbacksIS1L_NS1O_17LinearCombinationISI_fSI_fLNS_15FloatRoundStyleE2EEESH_S1N_JEEENS4_5SM1004TMEM4LOAD26SM100_TMEM_LOAD_16dp32b32xENS4_13SM90_TMA_LOADES1E_NS4_39AutoVectorizingCopyWithAssumedAlignmentILi128EEENS4_14SM90_TMA_STOREES1E_S20_S20_EEEvvEEEEvNT_6ParamsE,"",@"SHT_CUDA_INFO"
	.sectionflags	@""
	.align	4


	//----- nvinfo : EIATTR_CUDA_API_VERSION
	.align		4
        /*0000*/ 	.byte	0x04, 0x37
        /*0002*/ 	.short	(.L_32 - .L_31)
.L_31:
        /*0004*/ 	.word	0x00000082


	//----- nvinfo : EIATTR_KPARAM_INFO
	.align		4
.L_32:
        /*0008*/ 	.byte	0x04, 0x17
        /*000a*/ 	.short	(.L_34 - .L_33)
.L_33:
        /*000c*/ 	.word	0x00000000
        /*0010*/ 	.short	0x0000
        /*0012*/ 	.short	0x0000
        /*0014*/ 	.byte	0x00, 0xf0, 0x01, 0x20


	//----- nvinfo : EIATTR_AT_ENTRY_FRAGMENTS
	.align		4
.L_34:
        /*0018*/ 	.byte	0x04, 0x4f
        /*001a*/ 	.short	(.L_36 - .L_35)


	//   ....[0]....
.L_35:
        /*001c*/ 	.word	0x00000006


	//----- nvinfo : EIATTR_RESERVED_SMEM_USED
	.align		4
.L_36:
        /*0020*/ 	.byte	0x01, 0x41
	.zero		2


	//----- nvinfo : EIATTR_SPARSE_MMA_MASK
	.align		4
        /*0024*/ 	.byte	0x03, 0x50
        /*0026*/ 	.short	0x0000


	//----- nvinfo : EIATTR_TCGEN05_1CTA_USED
	.align		4
        /*0028*/ 	.byte	0x01, 0x51
	.zero		2


	//----- nvinfo : EIATTR_MAXREG_COUNT
	.align		4
        /*002c*/ 	.byte	0x03, 0x1b
        /*002e*/ 	.short	0x00ff


	//----- nvinfo : EIATTR_NUM_BARRIERS
	.align		4
        /*0030*/ 	.byte	0x02, 0x4c
        /*0032*/ 	.byte	0x07
	.zero		1


	//----- nvinfo : EIATTR_EXTERNS
	.align		4
        /*0034*/ 	.byte	0x04, 0x0f
        /*0036*/ 	.short	(.L_38 - .L_37)


	//   ....[0]....
	.align		4
.L_37:
        /*0038*/ 	.word	index@(__assertfail)


	//----- nvinfo : EIATTR_MERCURY_ISA_VERSION
	.align		4
.L_38:
        /*003c*/ 	.byte	0x03, 0x5f
        /*003e*/ 	.short	0x0101


	//----- nvinfo : EIATTR_INT_WARP_WIDE_INSTR_OFFSETS
	.align		4
        /*0040*/ 	.byte	0x04, 0x31
        /*0042*/ 	.short	(.L_40 - .L_39)


	//   ....[0]....
.L_39:
        /*0044*/ 	.word	0x000041d0


	//   ....[1]....
        /*0048*/ 	.word	0x000041f0


	//   ....[2]....
        /*004c*/ 	.word	0x00004220


	//   ....[3]....
        /*0050*/ 	.word	0x00004da0


	//   ....[4]....
        /*0054*/ 	.word	0x00004e10


	//   ....[5]....
        /*0058*/ 	.word	0x00004ee0


	//   ....[6]....
        /*005c*/ 	.word	0x00004f60


	//   ....[7]....
        /*0060*/ 	.word	0x00005050


	//   ....[8]....
        /*0064*/ 	.word	0x000050d0


	//   ....[9]....
        /*0068*/ 	.word	0x000051b0


	//   ....[10]....
        /*006c*/ 	.word	0x00005260


	//----- nvinfo : EIATTR_COOP_GROUP_MASK_REGIDS
	.align		4
.L_40:
        /*0070*/ 	.byte	0x04, 0x29
        /*0072*/ 	.short	(.L_42 - .L_41)


	//   ....[0]....
.L_41:
        /*0074*/ 	.word	0xffffffff


	//   ....[1]....
        /*0078*/ 	.word	0xffffffff


	//   ....[2]....
        /*007c*/ 	.word	0xffffffff


	//   ....[3]....
        /*0080*/ 	.word	0xffffffff


	//   ....[4]....
        /*0084*/ 	.word	0xffffffff


	//   ....[5]....
        /*0088*/ 	.word	0xffffffff


	//   ....[6]....
        /*008c*/ 	.word	0xffffffff


	//   ....[7]....
        /*0090*/ 	.word	0xffffffff


	//   ....[8]....
        /*0094*/ 	.word	0xffffffff


	//   ....[9]....
        /*0098*/ 	.word	0xffffffff


	//   ....[10]....
        /*009c*/ 	.word	0xffffffff


	//   ....[11]....
        /*00a0*/ 	.word	0xffffffff


	//   ....[12]....
        /*00a4*/ 	.word	0xffffffff


	//   ....[13]....
        /*00a8*/ 	.word	0xffffffff


	//----- nvinfo : EIATTR_COOP_GROUP_INSTR_OFFSETS
	.align		4
.L_42:
        /*00ac*/ 	.byte	0x04, 0x28
        /*00ae*/ 	.short	(.L_44 - .L_43)


	//   ....[0]....
.L_43:
        /*00b0*/ 	.word	0x00000080


	//   ....[1]....
        /*00b4*/ 	.word	0x000004f0


	//   ....[2]....
        /*00b8*/ 	.word	0x00000790


	//   ....[3]....
        /*00bc*/ 	.word	0x00000930


	//   ....[4]....
        /*00c0*/ 	.word	0x00000a30


	//   ....[5]....
        /*00c4*/ 	.word	0x00000ba0


	//   ....[6]....
        /*00c8*/ 	.word	0x00000d40


	//   ....[7]....
        /*00cc*/ 	.word	0x00000ef0


	//   ....[8]....
        /*00d0*/ 	.word	0x00002260


	//   ....[9]....
        /*00d4*/ 	.word	0x000034a0


	//   ....[10]....
        /*00d8*/ 	.word	0x000036b0


	//   ....[11]....
        /*00dc*/ 	.word	0x000036e0


	//   ....[12]....
        /*00e0*/ 	.word	0x000040b0


	//   ....[13]....
        /*00e4*/ 	.word	0x000042e0


	//----- nvinfo : EIATTR_VRC_CTA_INIT_COUNT
	.align		4
.L_44:
        /*00e8*/ 	.byte	0x02, 0x4a
        /*00ea*/ 	.byte	0x80
	.zero		1


	//----- nvinfo : EIATTR_SYSCALL_OFFSETS
	.align		4
        /*00ec*/ 	.byte	0x04, 0x46
        /*00ee*/ 	.short	(.L_46 - .L_45)


	//   ....[0]....
.L_45:
        /*00f0*/ 	.word	0x00005ef0


	//   ....[1]....
        /*00f4*/ 	.word	0x00006030


	//   ....[2]....
        /*00f8*/ 	.word	0x00006860


	//   ....[3]....
        /*00fc*/ 	.word	0x000075f0


	//   ....[4]....
        /*0100*/ 	.word	0x00008340


	//   ....[5]....
        /*0104*/ 	.word	0x000090c0


	//----- nvinfo : EIATTR_MBARRIER_INSTR_OFFSETS
	.align		4
.L_46:
        /*0108*/ 	.byte	0x04, 0x39
        /*010a*/ 	.short	(.L_48 - .L_47)


	//   ....[0]....
.L_47:
        /*010c*/ 	.word	0x00000630
        /*0110*/ 	.word	0x000000ff
        /*0114*/ 	.word	0x00000000
        /*0118*/ 	.short	0x0100
        /*011a*/ 	.byte	0x04
	.zero		1


	//   ....[1]....
        /*011c*/ 	.word	0x00000640
        /*0120*/ 	.word	0x000000ff
        /*0124*/ 	.word	0x00000050
        /*0128*/ 	.short	0x0100
        /*012a*/ 	.byte	0x04
	.zero		1


	//   ....[2]....
        /*012c*/ 	.word	0x00000650
        /*0130*/ 	.word	0x000000ff
        /*0134*/ 	.word	0x00000008
        /*0138*/ 	.short	0x0100
        /*013a*/ 	.byte	0x04
	.zero		1


	//   ....[3]....
        /*013c*/ 	.word	0x00000660
        /*0140*/ 	.word	0x000000ff
        /*0144*/ 	.word	0x00000058
        /*0148*/ 	.short	0x0100
        /*014a*/ 	.byte	0x04
	.zero		1


	//   ....[4]....
        /*014c*/ 	.word	0x00000670
        /*0150*/ 	.word	0x000000ff
        /*0154*/ 	.word	0x00000010
        /*0158*/ 	.short	0x0100
        /*015a*/ 	.byte	0x04
	.zero		1


	//   ....[5]....
        /*015c*/ 	.word	0x00000680
        /*0160*/ 	.word	0x000000ff
        /*0164*/ 	.word	0x00000060
        /*0168*/ 	.short	0x0100
        /*016a*/ 	.byte	0x04
	.zero		1


	//   ....[6]....
        /*016c*/ 	.word	0x00000690
        /*0170*/ 	.word	0x000000ff
        /*0174*/ 	.word	0x00000018
        /*0178*/ 	.short	0x0100
        /*017a*/ 	.byte	0x04
	.zero		1


	//   ....[7]....
        /*017c*/ 	.word	0x000006a0
        /*0180*/ 	.word	0x000000ff
        /*0184*/ 	.word	0x00000068
        /*0188*/ 	.short	0x0100
        /*018a*/ 	.byte	0x04
	.zero		1


	//   ....[8]....
        /*018c*/ 	.word	0x000006b0
        /*0190*/ 	.word	0x000000ff
        /*0194*/ 	.word	0x00000020
        /*0198*/ 	.short	0x0100
        /*019a*/ 	.byte	0x04
	.zero		1


	//   ....[9]....
        /*019c*/ 	.word	0x000006c0
        /*01a0*/ 	.word	0x000000ff
        /*01a4*/ 	.word	0x00000070
        /*01a8*/ 	.short	0x0100
        /*01aa*/ 	.byte	0x04
	.zero		1


	//   ....[10]....
        /*01ac*/ 	.word	0x000006d0
        /*01b0*/ 	.word	0x000000ff
        /*01b4*/ 	.word	0x00000028
        /*01b8*/ 	.short	0x0100
        /*01ba*/ 	.byte	0x04
	.zero		1


	//   ....[11]....
        /*01bc*/ 	.word	0x000006e0
        /*01c0*/ 	.word	0x000000ff
        /*01c4*/ 	.word	0x00000078
        /*01c8*/ 	.short	0x0100
        /*01ca*/ 	.byte	0x04
	.zero		1


	//   ....[12]....
        /*01cc*/ 	.word	0x000006f0
        /*01d0*/ 	.word	0x000000ff
        /*01d4*/ 	.word	0x00000030
        /*01d8*/ 	.short	0x0100
        /*01da*/ 	.byte	0x04
	.zero		1


	//   ....[13]....
        /*01dc*/ 	.word	0x00000700
        /*01e0*/ 	.word	0x000000ff
        /*01e4*/ 	.word	0x00000080
        /*01e8*/ 	.short	0x0100
        /*01ea*/ 	.byte	0x04
	.zero		1


	//   ....[14]....
        /*01ec*/ 	.word	0x00000710
        /*01f0*/ 	.word	0x000000ff
        /*01f4*/ 	.word	0x00000038
        /*01f8*/ 	.short	0x0100
        /*01fa*/ 	.byte	0x04
	.zero		1


	//   ....[15]....
        /*01fc*/ 	.word	0x00000720
        /*0200*/ 	.word	0x000000ff
        /*0204*/ 	.word	0x00000088
        /*0208*/ 	.short	0x0100
        /*020a*/ 	.byte	0x04
	.zero		1


	//   ....[16]....
        /*020c*/ 	.word	0x00000730
        /*0210*/ 	.word	0x000000ff
        /*0214*/ 	.word	0x00000040
        /*0218*/ 	.short	0x0100
        /*021a*/ 	.byte	0x04
	.zero		1


	//   ....[17]....
        /*021c*/ 	.word	0x00000740
        /*0220*/ 	.word	0x000000ff
        /*0224*/ 	.word	0x00000090
        /*0228*/ 	.short	0x0100
        /*022a*/ 	.byte	0x04
	.zero		1


	//   ....[18]....
        /*022c*/ 	.word	0x00000750
        /*0230*/ 	.word	0x000000ff
        /*0234*/ 	.word	0x00000048
        /*0238*/ 	.short	0x0100
        /*023a*/ 	.byte	0x04
	.zero		1


	//   ....[19]....
        /*023c*/ 	.word	0x00000760
        /*0240*/ 	.word	0x000000ff
        /*0244*/ 	.word	0x00000098
        /*0248*/ 	.short	0x0100
        /*024a*/ 	.byte	0x04
	.zero		1


	//   ....[20]....
        /*024c*/ 	.word	0x000008a0
        /*0250*/ 	.word	0x000000ff
        /*0254*/ 	.word	0x000000a0
        /*0258*/ 	.short	0x0100
        /*025a*/ 	.byte	0x04
	.zero		1


	//   ....[21]....
        /*025c*/ 	.word	0x000008b0
        /*0260*/ 	.word	0x000000ff
        /*0264*/ 	.word	0x000000c0
        /*0268*/ 	.short	0x0100
        /*026a*/ 	.byte	0x04
	.zero		1


	//   ....[22]....
        /*026c*/ 	.word	0x000008c0
        /*0270*/ 	.word	0x000000ff
        /*0274*/ 	.word	0x000000a8
        /*0278*/ 	.short	0x0100
        /*027a*/ 	.byte	0x04
	.zero		1


	//   ....[23]....
        /*027c*/ 	.word	0x000008d0
        /*0280*/ 	.word	0x000000ff
        /*0284*/ 	.word	0x000000c8
        /*0288*/ 	.short	0x0100
        /*028a*/ 	.byte	0x04
	.zero		1


	//   ....[24]....
        /*028c*/ 	.word	0x000008e0
        /*0290*/ 	.word	0x000000ff
        /*0294*/ 	.word	0x000000b0
        /*0298*/ 	.short	0x0100
        /*029a*/ 	.byte	0x04
	.zero		1


	//   ....[25]....
        /*029c*/ 	.word	0x000008f0
        /*02a0*/ 	.word	0x000000ff
        /*02a4*/ 	.word	0x000000d0
        /*02a8*/ 	.short	0x0100
        /*02aa*/ 	.byte	0x04
	.zero		1


	//   ....[26]....
        /*02ac*/ 	.word	0x00000900
        /*02b0*/ 	.word	0x000000ff
        /*02b4*/ 	.word	0x000000b8
        /*02b8*/ 	.short	0x0100
        /*02ba*/ 	.byte	0x04
	.zero		1


	//   ....[27]....
        /*02bc*/ 	.word	0x00000910
        /*02c0*/ 	.word	0x000000ff
        /*02c4*/ 	.word	0x000000d8
        /*02c8*/ 	.short	0x0100
        /*02ca*/ 	.byte	0x04
	.zero		1


	//   ....[28]....
        /*02cc*/ 	.word	0x00000a00
        /*02d0*/ 	.word	0x000000ff
        /*02d4*/ 	.word	0x000000e0
        /*02d8*/ 	.short	0x0100
        /*02da*/ 	.byte	0x06
	.zero		1


	//   ....[29]....
        /*02dc*/ 	.word	0x00000a10
        /*02e0*/ 	.word	0x000000ff
        /*02e4*/ 	.word	0x000000e8
        /*02e8*/ 	.short	0x0100
        /*02ea*/ 	.byte	0x06
	.zero		1


	//   ....[30]....
        /*02ec*/ 	.word	0x00000b50
        /*02f0*/ 	.word	0x000000ff
        /*02f4*/ 	.word	0x000000f0
        /*02f8*/ 	.short	0x0100
        /*02fa*/ 	.byte	0x06
	.zero		1


	//   ....[31]....
        /*02fc*/ 	.word	0x00000b60
        /*0300*/ 	.word	0x000000ff
        /*0304*/ 	.word	0x00000100
        /*0308*/ 	.short	0x0100
        /*030a*/ 	.byte	0x06
	.zero		1


	//   ....[32]....
        /*030c*/ 	.word	0x00000b70
        /*0310*/ 	.word	0x000000ff
        /*0314*/ 	.word	0x000000f8
        /*0318*/ 	.short	0x0100
        /*031a*/ 	.byte	0x06
	.zero		1


	//   ....[33]....
        /*031c*/ 	.word	0x00000b80
        /*0320*/ 	.word	0x000000ff
        /*0324*/ 	.word	0x00000108
        /*0328*/ 	.short	0x0100
        /*032a*/ 	.byte	0x06
	.zero		1


	//   ....[34]....
        /*032c*/ 	.word	0x00000cb0
        /*0330*/ 	.word	0x000000ff
        /*0334*/ 	.word	0x00000110
        /*0338*/ 	.short	0x0100
        /*033a*/ 	.byte	0x04
	.zero		1


	//   ....[35]....
        /*033c*/ 	.word	0x00000cc0
        /*0340*/ 	.word	0x000000ff
        /*0344*/ 	.word	0x00000130
        /*0348*/ 	.short	0x0100
        /*034a*/ 	.byte	0x04
	.zero		1


	//   ....[36]....
        /*034c*/ 	.word	0x00000cd0
        /*0350*/ 	.word	0x000000ff
        /*0354*/ 	.word	0x00000118
        /*0358*/ 	.short	0x0100
        /*035a*/ 	.byte	0x04
	.zero		1


	//   ....[37]....
        /*035c*/ 	.word	0x00000ce0
        /*0360*/ 	.word	0x000000ff
        /*0364*/ 	.word	0x00000138
        /*0368*/ 	.short	0x0100
        /*036a*/ 	.byte	0x04
	.zero		1


	//   ....[38]....
        /*036c*/ 	.word	0x00000cf0
        /*0370*/ 	.word	0x000000ff
        /*0374*/ 	.word	0x00000120
        /*0378*/ 	.short	0x0100
        /*037a*/ 	.byte	0x04
	.zero		1


	//   ....[39]....
        /*037c*/ 	.word	0x00000d00
        /*0380*/ 	.word	0x000000ff
        /*0384*/ 	.word	0x00000140
        /*0388*/ 	.short	0x0100
        /*038a*/ 	.byte	0x04
	.zero		1


	//   ....[40]....
        /*038c*/ 	.word	0x00000d10
        /*0390*/ 	.word	0x000000ff
        /*0394*/ 	.word	0x00000128
        /*0398*/ 	.short	0x0100
        /*039a*/ 	.byte	0x04
	.zero		1


	//   ....[41]....
        /*039c*/ 	.word	0x00000d20
        /*03a0*/ 	.word	0x000000ff
        /*03a4*/ 	.word	0x00000148
        /*03a8*/ 	.short	0x0100
        /*03aa*/ 	.byte	0x04
	.zero		1


	//   ....[42]....
        /*03ac*/ 	.word	0x00000e10
        /*03b0*/ 	.word	0x000000ff
        /*03b4*/ 	.word	0x00000150
        /*03b8*/ 	.short	0x0100
        /*03ba*/ 	.byte	0x04
	.zero		1


	//   ....[43]....
        /*03bc*/ 	.word	0x00000e20
        /*03c0*/ 	.word	0x000000ff
        /*03c4*/ 	.word	0x00000160
        /*03c8*/ 	.short	0x0100
        /*03ca*/ 	.byte	0x04
	.zero		1


	//   ....[44]....
        /*03cc*/ 	.word	0x00000e30
        /*03d0*/ 	.word	0x000000ff
        /*03d4*/ 	.word	0x00000158
        /*03d8*/ 	.short	0x0100
        /*03da*/ 	.byte	0x04
	.zero		1


	//   ....[45]....
        /*03dc*/ 	.word	0x00000e40
        /*03e0*/ 	.word	0x000000ff
        /*03e4*/ 	.word	0x00000168
        /*03e8*/ 	.short	0x0100
        /*03ea*/ 	.byte	0x04
	.zero		1


	//   ....[46]....
        /*03ec*/ 	.word	0x00001af0
        /*03f0*/ 	.word	0x00000000
        /*03f4*/ 	.word	0x00000160
        /*03f8*/ 	.short	0x010a
        /*03fa*/ 	.byte	0xff
	.zero		1


	//   ....[47]....
        /*03fc*/ 	.word	0x00001b10
        /*0400*/ 	.word	0x00000000
        /*0404*/ 	.word	0x00000150
        /*0408*/ 	.short	0x0101
        /*040a*/ 	.byte	0xff
	.zero		1


	//   ....[48]....
        /*040c*/ 	.word	0x00001bd0
        /*0410*/ 	.word	0x000000ff
        /*0414*/ 	.word	0x00000050
        /*0418*/ 	.short	0x010a
        /*041a*/ 	.byte	0x04
	.zero		1


	//   ....[49]....
        /*041c*/ 	.word	0x00001c60
        /*0420*/ 	.word	0x000000ff
        /*0424*/ 	.word	0x00000050
        /*0428*/ 	.short	0x010a
        /*042a*/ 	.byte	0x21
	.zero		1


	//   ....[50]....
        /*042c*/ 	.word	0x00001df0
        /*0430*/ 	.word	0x000000ff
        /*0434*/ 	.word	0x00000050
        /*0438*/ 	.short	0x010a
        /*043a*/ 	.byte	0x05
	.zero		1


	//   ....[51]....
        /*043c*/ 	.word	0x00001f20
        /*0440*/ 	.word	0x000000ff
        /*0444*/ 	.word	0x000000e8
        /*0448*/ 	.short	0x0101
        /*044a*/ 	.byte	0x15
	.zero		1


	//   ....[52]....
        /*044c*/ 	.word	0x00001f40
        /*0450*/ 	.word	0x000000ff
        /*0454*/ 	.word	0x00000050
        /*0458*/ 	.short	0x010a
        /*045a*/ 	.byte	0x04
	.zero		1


	//   ....[53]....
        /*045c*/ 	.word	0x00001fc0
        /*0460*/ 	.word	0x000000ff
        /*0464*/ 	.word	0x00000050
        /*0468*/ 	.short	0x010a
        /*046a*/ 	.byte	0x11
	.zero		1


	//   ....[54]....
        /*046c*/ 	.word	0x00002150
        /*0470*/ 	.word	0x000000ff
        /*0474*/ 	.word	0x00000050
        /*0478*/ 	.short	0x010a
        /*047a*/ 	.byte	0x05
	.zero		1


	//   ....[55]....
        /*047c*/ 	.word	0x00002290
        /*0480*/ 	.word	0x00000003
        /*0484*/ 	.word	0x000000f0
        /*0488*/ 	.short	0x010a
        /*048a*/ 	.byte	0xff
	.zero		1


	//   ....[56]....
        /*048c*/ 	.word	0x000023e0
        /*0490*/ 	.word	0x00000000
        /*0494*/ 	.word	0x00000000
        /*0498*/ 	.short	0x0101
        /*049a*/ 	.byte	0xff
	.zero		1


	//   ....[57]....
        /*049c*/ 	.word	0x00002990
        /*04a0*/ 	.word	0x000000ff
        /*04a4*/ 	.word	0x00000000
        /*04a8*/ 	.short	0x010a
        /*04aa*/ 	.byte	0x04
	.zero		1


	//   ....[58]....
        /*04ac*/ 	.word	0x00002a20
        /*04b0*/ 	.word	0x000000ff
        /*04b4*/ 	.word	0x00000000
        /*04b8*/ 	.short	0x010a
        /*04ba*/ 	.byte	0x05
	.zero		1


	//   ....[59]....
        /*04bc*/ 	.word	0x00002ab0
        /*04c0*/ 	.word	0x000000ff
        /*04c4*/ 	.word	0x00000000
        /*04c8*/ 	.short	0x010a
        /*04ca*/ 	.byte	0x05
	.zero		1


	//   ....[60]....
        /*04cc*/ 	.word	0x00002b40
        /*04d0*/ 	.word	0x000000ff
        /*04d4*/ 	.word	0x00000000
        /*04d8*/ 	.short	0x010a
        /*04da*/ 	.byte	0x05
	.zero		1


	//   ....[61]....
        /*04dc*/ 	.word	0x00002bd0
        /*04e0*/ 	.word	0x000000ff
        /*04e4*/ 	.word	0x00000000
        /*04e8*/ 	.short	0x010a
        /*04ea*/ 	.byte	0x05
	.zero		1


	//   ....[62]....
        /*04ec*/ 	.word	0x00002c60
        /*04f0*/ 	.word	0x000000ff
        /*04f4*/ 	.word	0x00000000
        /*04f8*/ 	.short	0x010a
        /*04fa*/ 	.byte	0x05
	.zero		1


	//   ....[63]....
        /*04fc*/ 	.word	0x00002cf0
        /*0500*/ 	.word	0x000000ff
        /*0504*/ 	.word	0x00000000
        /*0508*/ 	.short	0x010a
        /*050a*/ 	.byte	0x05
	.zero		1


	//   ....[64]....
        /*050c*/ 	.word	0x00002d80
        /*0510*/ 	.word	0x000000ff
        /*0514*/ 	.word	0x00000000
        /*0518*/ 	.short	0x010a
        /*051a*/ 	.byte	0x05
	.zero		1


	//   ....[65]....
        /*051c*/ 	.word	0x00002e10
        /*0520*/ 	.word	0x000000ff
        /*0524*/ 	.word	0x00000000
        /*0528*/ 	.short	0x010a
        /*052a*/ 	.byte	0x05
	.zero		1


	//   ....[66]....
        /*052c*/ 	.word	0x00002eb0
        /*0530*/ 	.word	0x00000000
        /*0534*/ 	.word	0x00000000
        /*0538*/ 	.short	0x010a
        /*053a*/ 	.byte	0xff
	.zero		1


	//   ....[67]....
        /*053c*/ 	.word	0x00002ff0
        /*0540*/ 	.word	0x00000002
        /*0544*/ 	.word	0x00000150
        /*0548*/ 	.short	0x010a
        /*054a*/ 	.byte	0xff
	.zero		1


	//   ....[68]....
        /*054c*/ 	.word	0x00003050
        /*0550*/ 	.word	0x00000004
        /*0554*/ 	.word	0x00000000
        /*0558*/ 	.short	0x0101
        /*055a*/ 	.byte	0xff
	.zero		1


	//   ....[69]....
        /*055c*/ 	.word	0x00003070
        /*0560*/ 	.word	0x000000ff
        /*0564*/ 	.word	0x00000100
        /*0568*/ 	.short	0x010a
        /*056a*/ 	.byte	0x04
	.zero		1


	//   ....[70]....
        /*056c*/ 	.word	0x00003190
        /*0570*/ 	.word	0x00000002
        /*0574*/ 	.word	0x000000f0
        /*0578*/ 	.short	0x010a
        /*057a*/ 	.byte	0xff
	.zero		1


	//   ....[71]....
        /*057c*/ 	.word	0x000032a0
        /*0580*/ 	.word	0x00000002
        /*0584*/ 	.word	0x00000000
        /*0588*/ 	.short	0x0101
        /*058a*/ 	.byte	0xff
	.zero		1


	//   ....[72]....
        /*058c*/ 	.word	0x00003330
        /*0590*/ 	.word	0x000000ff
        /*0594*/ 	.word	0x00000100
        /*0598*/ 	.short	0x0106
        /*059a*/ 	.byte	0x04
	.zero		1


	//   ....[73]....
        /*059c*/ 	.word	0x00003350
        /*05a0*/ 	.word	0x000000ff
        /*05a4*/ 	.word	0x00000100
        /*05a8*/ 	.short	0x010a
        /*05aa*/ 	.byte	0x04
	.zero		1


	//   ....[74]....
        /*05ac*/ 	.word	0x000033e0
        /*05b0*/ 	.word	0x000000ff
        /*05b4*/ 	.word	0x00000100
        /*05b8*/ 	.short	0x0106
        /*05ba*/ 	.byte	0x07
	.zero		1


	//   ....[75]....
        /*05bc*/ 	.word	0x00003420
        /*05c0*/ 	.word	0x00000000
        /*05c4*/ 	.word	0x00000100
        /*05c8*/ 	.short	0x010a
        /*05ca*/ 	.byte	0xff
	.zero		1


	//   ....[76]....
        /*05cc*/ 	.word	0x00003940
        /*05d0*/ 	.word	0x00000000
        /*05d4*/ 	.word	0x000000f0
        /*05d8*/ 	.short	0x010a
        /*05da*/ 	.byte	0xff
	.zero		1


	//   ....[77]....
        /*05dc*/ 	.word	0x00003a40
        /*05e0*/ 	.word	0x00000003
        /*05e4*/ 	.word	0x00000000
        /*05e8*/ 	.short	0x0101
        /*05ea*/ 	.byte	0xff
	.zero		1


	//   ....[78]....
        /*05ec*/ 	.word	0x00003a50
        /*05f0*/ 	.word	0x000000ff
        /*05f4*/ 	.word	0x00000000
        /*05f8*/ 	.short	0x010a
        /*05fa*/ 	.byte	0x04
	.zero		1


	//   ....[79]....
        /*05fc*/ 	.word	0x00003ad0
        /*0600*/ 	.word	0x000000ff
        /*0604*/ 	.word	0x00000130
        /*0608*/ 	.short	0x010a
        /*060a*/ 	.byte	0x17
	.zero		1


	//   ....[80]....
        /*060c*/ 	.word	0x00003bb0
        /*0610*/ 	.word	0x000000ff
        /*0614*/ 	.word	0x00000000
        /*0618*/ 	.short	0x010a
        /*061a*/ 	.byte	0x05
	.zero		1


	//   ....[81]....
        /*061c*/ 	.word	0x00003cf0
        /*0620*/ 	.word	0x000000ff
        /*0624*/ 	.word	0x00000000
        /*0628*/ 	.short	0x010a
        /*062a*/ 	.byte	0x04
	.zero		1


	//   ....[82]....
        /*062c*/ 	.word	0x00003ee0
        /*0630*/ 	.word	0x000000ff
        /*0634*/ 	.word	0x00000000
        /*0638*/ 	.short	0x010a
        /*063a*/ 	.byte	0x04
	.zero		1


	//   ....[83]....
        /*063c*/ 	.word	0x00003f70
        /*0640*/ 	.word	0x000000ff
        /*0644*/ 	.word	0x00000000
        /*0648*/ 	.short	0x010a
        /*064a*/ 	.byte	0x05
	.zero		1


	//   ....[84]....
        /*064c*/ 	.word	0x00004000
        /*0650*/ 	.word	0x000000ff
        /*0654*/ 	.word	0x00000000
        /*0658*/ 	.short	0x010a
        /*065a*/ 	.byte	0x05
	.zero		1


	//   ....[85]....
        /*065c*/ 	.word	0x00004090
        /*0660*/ 	.word	0x000000ff
        /*0664*/ 	.word	0x00000000
        /*0668*/ 	.short	0x010a
        /*066a*/ 	.byte	0x04
	.zero		1


	//   ....[86]....
        /*066c*/ 	.word	0x000045a0
        /*0670*/ 	.word	0x0000000c
        /*0674*/ 	.word	0x000000f0
        /*0678*/ 	.short	0x010a
        /*067a*/ 	.byte	0xff
	.zero		1


	//   ....[87]....
        /*067c*/ 	.word	0x00004710
        /*0680*/ 	.word	0x00000000
        /*0684*/ 	.word	0x00000000
        /*0688*/ 	.short	0x0101
        /*068a*/ 	.byte	0xff
	.zero		1


	//   ....[88]....
        /*068c*/ 	.word	0x00004ba0
        /*0690*/ 	.word	0x000000ff
        /*0694*/ 	.word	0x000000e8
        /*0698*/ 	.short	0x010a
        /*069a*/ 	.byte	0x15
	.zero		1


	//   ....[89]....
        /*069c*/ 	.word	0x00004d20
        /*06a0*/ 	.word	0x000000ff
        /*06a4*/ 	.word	0x000000c0
        /*06a8*/ 	.short	0x010a
        /*06aa*/ 	.byte	0x15
	.zero		1


	//   ....[90]....
        /*06ac*/ 	.word	0x00004e90
        /*06b0*/ 	.word	0x000000ff
        /*06b4*/ 	.word	0x000000a0
        /*06b8*/ 	.short	0x010b
        /*06ba*/ 	.byte	0x15
	.zero		1


	//   ....[91]....
        /*06bc*/ 	.word	0x00004ea0
        /*06c0*/ 	.word	0x000000ff
        /*06c4*/ 	.word	0x00000000
        /*06c8*/ 	.short	0x0101
        /*06ca*/ 	.byte	0x28
	.zero		1


	//   ....[92]....
        /*06cc*/ 	.word	0x00004eb0
        /*06d0*/ 	.word	0x000000ff
        /*06d4*/ 	.word	0x000000c8
        /*06d8*/ 	.short	0x010a
        /*06da*/ 	.byte	0x15
	.zero		1


	//   ....[93]....
        /*06dc*/ 	.word	0x00005000
        /*06e0*/ 	.word	0x000000ff
        /*06e4*/ 	.word	0x000000a8
        /*06e8*/ 	.short	0x010b
        /*06ea*/ 	.byte	0x15
	.zero		1


	//   ....[94]....
        /*06ec*/ 	.word	0x00005010
        /*06f0*/ 	.word	0x000000ff
        /*06f4*/ 	.word	0x00000000
        /*06f8*/ 	.short	0x0101
        /*06fa*/ 	.byte	0x27
	.zero		1


	//   ....[95]....
        /*06fc*/ 	.word	0x00005020
        /*0700*/ 	.word	0x000000ff
        /*0704*/ 	.word	0x000000d0
        /*0708*/ 	.short	0x010a
        /*070a*/ 	.byte	0x15
	.zero		1


	//   ....[96]....
        /*070c*/ 	.word	0x00005160
        /*0710*/ 	.word	0x000000ff
        /*0714*/ 	.word	0x000000b0
        /*0718*/ 	.short	0x010b
        /*071a*/ 	.byte	0x15
	.zero		1


	//   ....[97]....
        /*071c*/ 	.word	0x00005170
        /*0720*/ 	.word	0x000000ff
        /*0724*/ 	.word	0x00000000
        /*0728*/ 	.short	0x0101
        /*072a*/ 	.byte	0x26
	.zero		1


	//   ....[98]....
        /*072c*/ 	.word	0x00005180
        /*0730*/ 	.word	0x000000ff
        /*0734*/ 	.word	0x000000d8
        /*0738*/ 	.short	0x010a
        /*073a*/ 	.byte	0x15
	.zero		1


	//   ....[99]....
        /*073c*/ 	.word	0x00005370
        /*0740*/ 	.word	0x000000ff
        /*0744*/ 	.word	0x000000b8
        /*0748*/ 	.short	0x010b
        /*074a*/ 	.byte	0x15
	.zero		1


	//   ....[100]....
        /*074c*/ 	.word	0x00005380
        /*0750*/ 	.word	0x000000ff
        /*0754*/ 	.word	0x00000000
        /*0758*/ 	.short	0x0101
        /*075a*/ 	.byte	0x25
	.zero		1


	//   ....[101]....
        /*075c*/ 	.word	0x000053b0
        /*0760*/ 	.word	0x000000ff
        /*0764*/ 	.word	0x000000c0
        /*0768*/ 	.short	0x010a
        /*076a*/ 	.byte	0x15
	.zero		1


	//   ....[102]....
        /*076c*/ 	.word	0x000053d0
        /*0770*/ 	.word	0x000000ff
        /*0774*/ 	.word	0x000000c8
        /*0778*/ 	.short	0x010a
        /*077a*/ 	.byte	0x15
	.zero		1


	//   ....[103]....
        /*077c*/ 	.word	0x000053f0
        /*0780*/ 	.word	0x000000ff
        /*0784*/ 	.word	0x000000d0
        /*0788*/ 	.short	0x010a
        /*078a*/ 	.byte	0x15
	.zero		1


	//   ....[104]....
        /*078c*/ 	.word	0x00005430
        /*0790*/ 	.word	0x00000000
        /*0794*/ 	.word	0x000000d8
        /*0798*/ 	.short	0x010a
        /*079a*/ 	.byte	0xff
	.zero		1


	//   ....[105]....
        /*079c*/ 	.word	0x00005780
        /*07a0*/ 	.word	0x00000003
        /*07a4*/ 	.word	0x000000f0
        /*07a8*/ 	.short	0x010a
        /*07aa*/ 	.byte	0xff
	.zero		1


	//   ....[106]....
        /*07ac*/ 	.word	0x00005900
        /*07b0*/ 	.word	0x00000000
        /*07b4*/ 	.word	0x00000000
        /*07b8*/ 	.short	0x0101
        /*07ba*/ 	.byte	0xff
	.zero		1


	//   ....[107]....
        /*07bc*/ 	.word	0x00006450
        /*07c0*/ 	.word	0x00000002
        /*07c4*/ 	.word	0x000000a0
        /*07c8*/ 	.short	0x010a
        /*07ca*/ 	.byte	0xff
	.zero		1


	//   ....[108]....
        /*07cc*/ 	.word	0x000064c0
        /*07d0*/ 	.word	0x00000047
        /*07d4*/ 	.word	0x00000110
        /*07d8*/ 	.short	0x010a
        /*07da*/ 	.byte	0xff
	.zero		1


	//   ....[109]....
        /*07dc*/ 	.word	0x000065b0
        /*07e0*/ 	.word	0x00000002
        /*07e4*/ 	.word	0x000000a0
        /*07e8*/ 	.short	0x010a
        /*07ea*/ 	.byte	0xff
	.zero		1


	//   ....[110]....
        /*07ec*/ 	.word	0x000066c0
        /*07f0*/ 	.word	0x00000000
        /*07f4*/ 	.word	0x00000000
        /*07f8*/ 	.short	0x0101
        /*07fa*/ 	.byte	0xff
	.zero		1


	//   ....[111]....
        /*07fc*/ 	.word	0x00006740
        /*0800*/ 	.word	0x00000047
        /*0804*/ 	.word	0x00000110
        /*0808*/ 	.short	0x010a
        /*080a*/ 	.byte	0xff
	.zero		1


	//   ....[112]....
        /*080c*/ 	.word	0x00007290
        /*0810*/ 	.word	0x00000070
        /*0814*/ 	.word	0x000000a0
        /*0818*/ 	.short	0x010a
        /*081a*/ 	.byte	0xff
	.zero		1


	//   ....[113]....
        /*081c*/ 	.word	0x00007360
        /*0820*/ 	.word	0x00000070
        /*0824*/ 	.word	0x000000a0
        /*0828*/ 	.short	0x010a
        /*082a*/ 	.byte	0xff
	.zero		1


	//   ....[114]....
        /*082c*/ 	.word	0x00007470
        /*0830*/ 	.word	0x00000000
        /*0834*/ 	.word	0x00000000
        /*0838*/ 	.short	0x0101
        /*083a*/ 	.byte	0xff
	.zero		1


	//   ....[115]....
        /*083c*/ 	.word	0x00007fe0
        /*0840*/ 	.word	0x00000070
        /*0844*/ 	.word	0x000000a0
        /*0848*/ 	.short	0x010a
        /*084a*/ 	.byte	0xff
	.zero		1


	//   ....[116]....
        /*084c*/ 	.word	0x000080b0
        /*0850*/ 	.word	0x00000070
        /*0854*/ 	.word	0x000000a0
        /*0858*/ 	.short	0x010a
        /*085a*/ 	.byte	0xff
	.zero		1


	//   ....[117]....
        /*085c*/ 	.word	0x000081c0
        /*0860*/ 	.word	0x00000000
        /*0864*/ 	.word	0x00000000
        /*0868*/ 	.short	0x0101
        /*086a*/ 	.byte	0xff
	.zero		1


	//   ....[118]....
        /*086c*/ 	.word	0x00008d60
        /*0870*/ 	.word	0x00000066
        /*0874*/ 	.word	0x000000a0
        /*0878*/ 	.short	0x010a
        /*087a*/ 	.byte	0xff
	.zero		1


	//   ....[119]....
        /*087c*/ 	.word	0x00008e30
        /*0880*/ 	.word	0x00000066
        /*0884*/ 	.word	0x000000a0
        /*0888*/ 	.short	0x010a
        /*088a*/ 	.byte	0xff
	.zero		1


	//   ....[120]....
        /*088c*/ 	.word	0x00008f40
        /*0890*/ 	.word	0x00000000
        /*0894*/ 	.word	0x00000000
        /*0898*/ 	.short	0x0101
        /*089a*/ 	.byte	0xff
	.zero		1


	//   ....[121]....
        /*089c*/ 	.word	0x000093d0
        /*08a0*/ 	.word	0x000000ff
        /*08a4*/ 	.word	0x00000000
        /*08a8*/ 	.short	0x0101
        /*08aa*/ 	.byte	0x04
	.zero		1


	//   ....[122]....
        /*08ac*/ 	.word	0x00009be0
        /*08b0*/ 	.word	0x00000000
        /*08b4*/ 	.word	0x00000160
        /*08b8*/ 	.short	0x010a
        /*08ba*/ 	.byte	0xff
	.zero		1


	//   ....[123]....
        /*08bc*/ 	.word	0x00009c40
        /*08c0*/ 	.word	0x00000000
        /*08c4*/ 	.word	0x00000050
        /*08c8*/ 	.short	0x010a
        /*08ca*/ 	.byte	0xff
	.zero		1


	//   ....[124]....
        /*08cc*/ 	.word	0x00009ca0
        /*08d0*/ 	.word	0x00000000
        /*08d4*/ 	.word	0x00000050
        /*08d8*/ 	.short	0x010a
        /*08da*/ 	.byte	0xff
	.zero		1


	//   ....[125]....
        /*08dc*/ 	.word	0x00009cf0
        /*08e0*/ 	.word	0x00000003
        /*08e4*/ 	.word	0x000000f0
        /*08e8*/ 	.short	0x010a
        /*08ea*/ 	.byte	0xff
	.zero		1


	//   ....[126]....
        /*08ec*/ 	.word	0x00009d50
        /*08f0*/ 	.word	0x00000000
        /*08f4*/ 	.word	0x00000000
        /*08f8*/ 	.short	0x010a
        /*08fa*/ 	.byte	0xff
	.zero		1


	//   ....[127]....
        /*08fc*/ 	.word	0x00009db0
        /*0900*/ 	.word	0x00000000
        /*0904*/ 	.word	0x00000000
        /*0908*/ 	.short	0x010a
        /*090a*/ 	.byte	0xff
	.zero		1


	//   ....[128]....
        /*090c*/ 	.word	0x00009e10
        /*0910*/ 	.word	0x00000000
        /*0914*/ 	.word	0x00000000
        /*0918*/ 	.short	0x010a
        /*091a*/ 	.byte	0xff
	.zero		1


	//   ....[129]....
        /*091c*/ 	.word	0x00009e70
        /*0920*/ 	.word	0x00000000
        /*0924*/ 	.word	0x00000000
        /*0928*/ 	.short	0x010a
        /*092a*/ 	.byte	0xff
	.zero		1


	//   ....[130]....
        /*092c*/ 	.word	0x00009ed0
        /*0930*/ 	.word	0x00000000
        /*0934*/ 	.word	0x00000000
        /*0938*/ 	.short	0x010a
        /*093a*/ 	.byte	0xff
	.zero		1


	//   ....[131]....
        /*093c*/ 	.word	0x00009f30
        /*0940*/ 	.word	0x00000000
        /*0944*/ 	.word	0x00000000
        /*0948*/ 	.short	0x010a
        /*094a*/ 	.byte	0xff
	.zero		1


	//   ....[132]....
        /*094c*/ 	.word	0x00009f90
        /*0950*/ 	.word	0x00000000
        /*0954*/ 	.word	0x00000000
        /*0958*/ 	.short	0x010a
        /*095a*/ 	.byte	0xff
	.zero		1


	//   ....[133]....
        /*095c*/ 	.word	0x00009ff0
        /*0960*/ 	.word	0x00000000
        /*0964*/ 	.word	0x00000000
        /*0968*/ 	.short	0x010a
        /*096a*/ 	.byte	0xff
	.zero		1


	//   ....[134]....
        /*096c*/ 	.word	0x0000a050
        /*0970*/ 	.word	0x00000000
        /*0974*/ 	.word	0x00000000
        /*0978*/ 	.short	0x010a
        /*097a*/ 	.byte	0xff
	.zero		1


	//   ....[135]....
        /*097c*/ 	.word	0x0000a0a0
        /*0980*/ 	.word	0x00000002
        /*0984*/ 	.word	0x00000150
        /*0988*/ 	.short	0x010a
        /*098a*/ 	.byte	0xff
	.zero		1


	//   ....[136]....
        /*098c*/ 	.word	0x0000a100
        /*0990*/ 	.word	0x00000002
        /*0994*/ 	.word	0x00000100
        /*0998*/ 	.short	0x010a
        /*099a*/ 	.byte	0xff
	.zero		1


	//   ....[137]....
        /*099c*/ 	.word	0x0000a150
        /*09a0*/ 	.word	0x00000002
        /*09a4*/ 	.word	0x000000f0
        /*09a8*/ 	.short	0x010a
        /*09aa*/ 	.byte	0xff
	.zero		1


	//   ....[138]....
        /*09ac*/ 	.word	0x0000a1b0
        /*09b0*/ 	.word	0x00000000
        /*09b4*/ 	.word	0x00000100
        /*09b8*/ 	.short	0x010a
        /*09ba*/ 	.byte	0xff
	.zero		1


	//   ....[139]....
        /*09bc*/ 	.word	0x0000a200
        /*09c0*/ 	.word	0x00000000
        /*09c4*/ 	.word	0x000000f0
        /*09c8*/ 	.short	0x010a
        /*09ca*/ 	.byte	0xff
	.zero		1


	//   ....[140]....
        /*09cc*/ 	.word	0x0000a260
        /*09d0*/ 	.word	0x00000003
        /*09d4*/ 	.word	0x00000130
        /*09d8*/ 	.short	0x010a
        /*09da*/ 	.byte	0xff
	.zero		1


	//   ....[141]....
        /*09dc*/ 	.word	0x0000a2c0
        /*09e0*/ 	.word	0x00000000
        /*09e4*/ 	.word	0x00000000
        /*09e8*/ 	.short	0x010a
        /*09ea*/ 	.byte	0xff
	.zero		1


	//   ....[142]....
        /*09ec*/ 	.word	0x0000a320
        /*09f0*/ 	.word	0x00000000
        /*09f4*/ 	.word	0x00000000
        /*09f8*/ 	.short	0x010a
        /*09fa*/ 	.byte	0xff
	.zero		1


	//   ....[143]....
        /*09fc*/ 	.word	0x0000a380
        /*0a00*/ 	.word	0x00000000
        /*0a04*/ 	.word	0x00000000
        /*0a08*/ 	.short	0x010a
        /*0a0a*/ 	.byte	0xff
	.zero		1


	//   ....[144]....
        /*0a0c*/ 	.word	0x0000a3e0
        /*0a10*/ 	.word	0x00000000
        /*0a14*/ 	.word	0x00000000
        /*0a18*/ 	.short	0x010a
        /*0a1a*/ 	.byte	0xff
	.zero		1


	//   ....[145]....
        /*0a1c*/ 	.word	0x0000a440
        /*0a20*/ 	.word	0x00000000
        /*0a24*/ 	.word	0x00000000
        /*0a28*/ 	.short	0x010a
        /*0a2a*/ 	.byte	0xff
	.zero		1


	//   ....[146]....
        /*0a2c*/ 	.word	0x0000a490
        /*0a30*/ 	.word	0x0000000c
        /*0a34*/ 	.word	0x000000f0
        /*0a38*/ 	.short	0x010a
        /*0a3a*/ 	.byte	0xff
	.zero		1


	//   ....[147]....
        /*0a3c*/ 	.word	0x0000a4f0
        /*0a40*/ 	.word	0x00000000
        /*0a44*/ 	.word	0x000000e8
        /*0a48*/ 	.short	0x010a
        /*0a4a*/ 	.byte	0xff
	.zero		1


	//   ....[148]....
        /*0a4c*/ 	.word	0x0000a550
        /*0a50*/ 	.word	0x00000000
        /*0a54*/ 	.word	0x000000c0
        /*0a58*/ 	.short	0x010a
        /*0a5a*/ 	.byte	0xff
	.zero		1


	//   ....[149]....
        /*0a5c*/ 	.word	0x0000a5b0
        /*0a60*/ 	.word	0x00000000
        /*0a64*/ 	.word	0x000000c8
        /*0a68*/ 	.short	0x010a
        /*0a6a*/ 	.byte	0xff
	.zero		1


	//   ....[150]....
        /*0a6c*/ 	.word	0x0000a610
        /*0a70*/ 	.word	0x00000000
        /*0a74*/ 	.word	0x000000d0
        /*0a78*/ 	.short	0x010a
        /*0a7a*/ 	.byte	0xff
	.zero		1


	//   ....[151]....
        /*0a7c*/ 	.word	0x0000a670
        /*0a80*/ 	.word	0x00000000
        /*0a84*/ 	.word	0x000000d8
        /*0a88*/ 	.short	0x010a
        /*0a8a*/ 	.byte	0xff
	.zero		1


	//   ....[152]....
        /*0a8c*/ 	.word	0x0000a6d0
        /*0a90*/ 	.word	0x00000000
        /*0a94*/ 	.word	0x000000c0
        /*0a98*/ 	.short	0x010a
        /*0a9a*/ 	.byte	0xff
	.zero		1


	//   ....[153]....
        /*0a9c*/ 	.word	0x0000a730
        /*0aa0*/ 	.word	0x00000000
        /*0aa4*/ 	.word	0x000000c8
        /*0aa8*/ 	.short	0x010a
        /*0aaa*/ 	.byte	0xff
	.zero		1


	//   ....[154]....
        /*0aac*/ 	.word	0x0000a790
        /*0ab0*/ 	.word	0x00000000
        /*0ab4*/ 	.word	0x000000d0
        /*0ab8*/ 	.short	0x010a
        /*0aba*/ 	.byte	0xff
	.zero		1


	//   ....[155]....
        /*0abc*/ 	.word	0x0000a7e0
        /*0ac0*/ 	.word	0x00000003
        /*0ac4*/ 	.word	0x000000f0
        /*0ac8*/ 	.short	0x010a
        /*0aca*/ 	.byte	0xff
	.zero		1


	//   ....[156]....
        /*0acc*/ 	.word	0x0000a830
        /*0ad0*/ 	.word	0x00000002
        /*0ad4*/ 	.word	0x000000a0
        /*0ad8*/ 	.short	0x010a
        /*0ada*/ 	.byte	0xff
	.zero		1


	//   ....[157]....
        /*0adc*/ 	.word	0x0000a880
        /*0ae0*/ 	.word	0x00000047
        /*0ae4*/ 	.word	0x00000110
        /*0ae8*/ 	.short	0x010a
        /*0aea*/ 	.byte	0xff
	.zero		1


	//   ....[158]....
        /*0aec*/ 	.word	0x0000a8d0
        /*0af0*/ 	.word	0x00000070
        /*0af4*/ 	.word	0x000000a0
        /*0af8*/ 	.short	0x010a
        /*0afa*/ 	.byte	0xff
	.zero		1


	//   ....[159]....
        /*0afc*/ 	.word	0x0000a920
        /*0b00*/ 	.word	0x00000070
        /*0b04*/ 	.word	0x000000a0
        /*0b08*/ 	.short	0x010a
        /*0b0a*/ 	.byte	0xff
	.zero		1


	//   ....[160]....
        /*0b0c*/ 	.word	0x0000a970
        /*0b10*/ 	.word	0x00000066
        /*0b14*/ 	.word	0x000000a0
        /*0b18*/ 	.short	0x010a
        /*0b1a*/ 	.byte	0xff
	.zero		1


	//----- nvinfo : EIATTR_NUM_MBARRIERS
	.align		4
.L_48:
        /*0b1c*/ 	.byte	0x03, 0x38
        /*0b1e*/ 	.short	0x002e


	//----- nvinfo : EIATTR_EXIT_INSTR_OFFSETS
	.align		4
        /*0b20*/ 	.byte	0x04, 0x1c
        /*0b22*/ 	.short	(.L_50 - .L_49)


	//   ....[0]....
.L_49:
        /*0b24*/ 	.word	0x00002ee0


	//   ....[1]....
        /*0b28*/ 	.word	0x000033f0


	//   ....[2]....
        /*0b2c*/ 	.word	0x00003450


	//   ....[3]....
        /*0b30*/ 	.word	0x000042f0


	//   ....[4]....
        /*0b34*/ 	.word	0x00005460


	//   ....[5]....
        /*0b38*/ 	.word	0x000054a0


	//   ....[6]....
        /*0b3c*/ 	.word	0x00009bd0


	//----- nvinfo : EIATTR_MAX_THREADS
	.align		4
.L_50:
        /*0b40*/ 	.byte	0x04, 0x05
        /*0b42*/ 	.short	(.L_52 - .L_51)
.L_51:
        /*0b44*/ 	.word	0x00000100
        /*0b48*/ 	.word	0x00000001
        /*0b4c*/ 	.word	0x00000001


	//----- nvinfo : EIATTR_CRS_STACK_SIZE
	.align		4
.L_52:
        /*0b50*/ 	.byte	0x04, 0x1e
        /*0b52*/ 	.short	(.L_54 - .L_53)
.L_53:
        /*0b54*/ 	.word	0x00000000


	//----- nvinfo : EIATTR_CBANK_PARAM_SIZE
	.align		4
.L_54:
        /*0b58*/ 	.byte	0x03, 0x19
        /*0b5a*/ 	.short	0x0800


	//----- nvinfo : EIATTR_PARAM_CBANK
	.align		4
        /*0b5c*/ 	.byte	0x04, 0x0a
        /*0b5e*/ 	.short	(.L_56 - .L_55)
	.align		4
.L_55:
        /*0b60*/ 	.word	index@(.nv.constant0._ZN7cutlass13device_kernelINS_4gemm6kernel13GemmUniversalIN4cute5tupleIJiiiiEEENS1_10collective13CollectiveMmaINS1_35MainloopSm100TmaUmmaWarpSpecializedILi10ELi2ELi4ENS5_IJNS4_1CILi2EEESB_NSA_ILi1EEEEEEEENS5_IJNSA_ILi64EEENSA_ILi256EEESF_EEENS_12float_e4m3_tENS5_IJlSC_lEEESI_SJ_NS4_8TiledMMAINS4_8MMA_AtomIJNS4_10MMA_TraitsINS4_19SM100_MMA_F8F6F4_SSEJSI_SI_fSF_SG_NS4_17integral_constantINS4_4UMMA5MajorELSQ_0EEESR_NSO_INSP_7ScaleInELSS_0EEEST_EEEEEENS4_6LayoutINS5_IJSC_SC_SC_EEENS5_IJNSA_ILi0EEESY_SY_EEEEENS5_IJNS4_10UnderscoreES11_S11_EEEEENS4_23SM90_TMA_LOAD_MULTICASTENS4_14ComposedLayoutINS4_7SwizzleILi2ELi4ELi3EEENS4_18smem_ptr_flag_bitsILi8EEENSW_INS5_IJNSA_ILi8EEESF_EEENS5_IJSF_SC_EEEEEEEvNS4_8identityES14_S1E_vS1F_EENS_8epilogue10collective18CollectiveEpilogueINS1H_23Sm100TmaWarpSpecializedILi4ELi2ELi32ELb0ELb0EEEJSH_NS5_IJNSW_ISF_SC_EES1M_EEESI_SJ_SI_SJ_NS1H_6fusion15FusionCallbacksIS1L_NS1O_17LinearCombinationISI_fSI_fLNS_15FloatRoundStyleE2EEESH_S1N_JEEENS4_5SM1004TMEM4LOAD26SM100_TMEM_LOAD_16dp32b32xENS4_13SM90_TMA_LOADES1E_NS4_39AutoVectorizingCopyWithAssumedAlignmentILi128EEENS4_14SM90_TMA_STOREES1E_S20_S20_EEEvvEEEEvNT_6ParamsE)
        /*0b64*/ 	.short	0x0380
        /*0b66*/ 	.short	0x0800


	//----- nvinfo : EIATTR_SW_WAR
	.align		4
.L_56:
        /*0b68*/ 	.byte	0x04, 0x36
        /*0b6a*/ 	.short	(.L_58 - .L_57)
.L_57:
        /*0b6c*/ 	.word	0x00000008
.L_58:


//--------------------- .nv.callgraph             --------------------------
	.section	.nv.callgraph,"",@"SHT_CUDA_CALLGRAPH"
	.align	4
	.sectionentsize	8
	.align		4
        /*0000*/ 	.word	0x00000000
	.align		4
        /*0004*/ 	.word	0xffffffff
	.align		4
        /*0008*/ 	.word	index@(_ZN7cutlass13device_kernelINS_4gemm6kernel13GemmUniversalIN4cute5tupleIJiiiiEEENS1_10collective13CollectiveMmaINS1_35MainloopSm100TmaUmmaWarpSpecializedILi10ELi2ELi4ENS5_IJNS4_1CILi2EEESB_NSA_ILi1EEEEEEEENS5_IJNSA_ILi64EEENSA_ILi256EEESF_EEENS_12float_e4m3_tENS5_IJlSC_lEEESI_SJ_NS4_8TiledMMAINS4_8MMA_AtomIJNS4_10MMA_TraitsINS4_19SM100_MMA_F8F6F4_SSEJSI_SI_fSF_SG_NS4_17integral_constantINS4_4UMMA5MajorELSQ_0EEESR_NSO_INSP_7ScaleInELSS_0EEEST_EEEEEENS4_6LayoutINS5_IJSC_SC_SC_EEENS5_IJNSA_ILi0EEESY_SY_EEEEENS5_IJNS4_10UnderscoreES11_S11_EEEEENS4_23SM90_TMA_LOAD_MULTICASTENS4_14ComposedLayoutINS4_7SwizzleILi2ELi4ELi3EEENS4_18smem_ptr_flag_bitsILi8EEENSW_INS5_IJNSA_ILi8EEESF_EEENS5_IJSF_SC_EEEEEEEvNS4_8identityES14_S1E_vS1F_EENS_8epilogue10collective18CollectiveEpilogueINS1H_23Sm100TmaWarpSpecializedILi4ELi2ELi32ELb0ELb0EEEJSH_NS5_IJNSW_ISF_SC_EES1M_EEESI_SJ_SI_SJ_NS1H_6fusion15FusionCallbacksIS1L_NS1O_17LinearCombinationISI_fSI_fLNS_15FloatRoundStyleE2EEESH_S1N_JEEENS4_5SM1004TMEM4LOAD26SM100_TMEM_LOAD_16dp32b32xENS4_13SM90_TMA_LOADES1E_NS4_39AutoVectorizingCopyWithAssumedAlignmentILi128EEENS4_14SM90_TMA_STOREES1E_S20_S20_EEEvvEEEEvNT_6ParamsE)
	.align		4
        /*000c*/ 	.word	index@(__assertfail)
	.align		4
        /*0010*/ 	.word	0x00000000
	.align		4
        /*0014*/ 	.word	0xfffffffe
	.align		4
        /*0018*/ 	.word	0x00000000
	.align		4
        /*001c*/ 	.word	0xfffffffd
	.align		4
        /*0020*/ 	.word	0x00000000
	.align		4
        /*0024*/ 	.word	0xfffffffc


//--------------------- .nv.constant4             --------------------------
	.section	.nv.constant4,"a",@progbits
	.align	8
	.align		8
.nv.constant4:
        /*0000*/ 	.dword	__assertfail
	.align		8
        /*0008*/ 	.dword	__unnamed_1
	.align		8
        /*0010*/ 	.dword	__unnamed_2
	.align		8
        /*0018*/ 	.dword	__unnamed_3
	.align		8
        /*0020*/ 	.dword	_ZN39_INTERNAL_84c10fd1_4_k_cu_5ea0281a_85124cuda3std3__45__cpo5beginE
	.align		8
        /*0028*/ 	.dword	_ZN39_INTERNAL_84c10fd1_4_k_cu_5ea0281a_85124cuda3std3__45__cpo3endE
	.align		8
        /*0030*/ 	.dword	_ZN39_INTERNAL_84c10fd1_4_k_cu_5ea0281a_85124cuda3std3__45__cpo6cbeginE
	.align		8
        /*0038*/ 	.dword	_ZN39_INTERNAL_84c10fd1_4_k_cu_5ea0281a_85124cuda3std3__45__cpo4cendE
	.align		8
        /*0040*/ 	.dword	_ZN39_INTERNAL_84c10fd1_4_k_cu_5ea0281a_85124cuda3std3__441_GLOBAL__N__84c10fd1_4_k_cu_5ea0281a_85126ignoreE
	.align		8
        /*0048*/ 	.dword	_ZN39_INTERNAL_84c10fd1_4_k_cu_5ea0281a_85124cuda3std3__419piecewise_constructE
	.align		8
        /*0050*/ 	.dword	_ZN39_INTERNAL_84c10fd1_4_k_cu_5ea0281a_85124cuda3std3__48in_placeE
	.align		8
        /*0058*/ 	.dword	_ZN39_INTERNAL_84c10fd1_4_k_cu_5ea0281a_85124cuda3std6ranges3__45__cpo4swapE
	.align		8
        /*0060*/ 	.dword	_ZN39_INTERNAL_84c10fd1_4_k_cu_5ea0281a_85124cuda3std6ranges3__45__cpo9iter_moveE
	.align		8
        /*0068*/ 	.dword	_ZN39_INTERNAL_84c10fd1_4_k_cu_5ea0281a_85124cute7productE
	.align		8
        /*0070*/ 	.dword	_ZN39_INTERNAL_84c10fd1_4_k_cu_5ea0281a_85124cute1_E
	.align		8
        /*0078*/ 	.dword	$str$25
	.align		8
        /*0080*/ 	.dword	$str$26
	.align		8
        /*0088*/ 	.dword	$str$27
	.align		8
        /*0090*/ 	.dword	$str$28


//--------------------- .text._ZN7cutlass13device_kernelINS_4gemm6kernel13GemmUniversalIN4cute5tupleIJiiiiEEENS1_10collective13CollectiveMmaINS1_35MainloopSm100TmaUmmaWarpSpecializedILi10ELi2ELi4ENS5_IJNS4_1CILi2EEESB_NSA_ILi1EEEEEEEENS5_IJNSA_ILi64EEENSA_ILi256EEESF_EEENS_12float_e4m3_tENS5_IJlSC_lEEESI_SJ_NS4_8TiledMMAINS4_8MMA_AtomIJNS4_10MMA_TraitsINS4_19SM100_MMA_F8F6F4_SSEJSI_SI_fSF_SG_NS4_17integral_constantINS4_4UMMA5MajorELSQ_0EEESR_NSO_INSP_7ScaleInELSS_0EEEST_EEEEEENS4_6LayoutINS5_IJSC_SC_SC_EEENS5_IJNSA_ILi0EEESY_SY_EEEEENS5_IJNS4_10UnderscoreES11_S11_EEEEENS4_23SM90_TMA_LOAD_MULTICASTENS4_14ComposedLayoutINS4_7SwizzleILi2ELi4ELi3EEENS4_18smem_ptr_flag_bitsILi8EEENSW_INS5_IJNSA_ILi8EEESF_EEENS5_IJSF_SC_EEEEEEEvNS4_8identityES14_S1E_vS1F_EENS_8epilogue10collective18CollectiveEpilogueINS1H_23Sm100TmaWarpSpecializedILi4ELi2ELi32ELb0ELb0EEEJSH_NS5_IJNSW_ISF_SC_EES1M_EEESI_SJ_SI_SJ_NS1H_6fusion15FusionCallbacksIS1L_NS1O_17LinearCombinationISI_fSI_fLNS_15FloatRoundStyleE2EEESH_S1N_JEEENS4_5SM1004TMEM4LOAD26SM100_TMEM_LOAD_16dp32b32xENS4_13SM90_TMA_LOADES1E_NS4_39AutoVectorizingCopyWithAssumedAlignmentILi128EEENS4_14SM90_TMA_STOREES1E_S20_S20_EEEvvEEEEvNT_6ParamsE --------------------------
	.section	.text._ZN7cutlass13device_kernelINS_4gemm6kernel13GemmUniversalIN4cute5tupleIJiiiiEEENS1_10collective13CollectiveMmaINS1_35MainloopSm100TmaUmmaWarpSpecializedILi10ELi2ELi4ENS5_IJNS4_1CILi2EEESB_NSA_ILi1EEEEEEEENS5_IJNSA_ILi64EEENSA_ILi256EEESF_EEENS_12float_e4m3_tENS5_IJlSC_lEEESI_SJ_NS4_8TiledMMAINS4_8MMA_AtomIJNS4_10MMA_TraitsINS4_19SM100_MMA_F8F6F4_SSEJSI_SI_fSF_SG_NS4_17integral_constantINS4_4UMMA5MajorELSQ_0EEESR_NSO_INSP_7ScaleInELSS_0EEEST_EEEEEENS4_6LayoutINS5_IJSC_SC_SC_EEENS5_IJNSA_ILi0EEESY_SY_EEEEENS5_IJNS4_10UnderscoreES11_S11_EEEEENS4_23SM90_TMA_LOAD_MULTICASTENS4_14ComposedLayoutINS4_7SwizzleILi2ELi4ELi3EEENS4_18smem_ptr_flag_bitsILi8EEENSW_INS5_IJNSA_ILi8EEESF_EEENS5_IJSF_SC_EEEEEEEvNS4_8identityES14_S1E_vS1F_EENS_8epilogue10collective18CollectiveEpilogueINS1H_23Sm100TmaWarpSpecializedILi4ELi2ELi32ELb0ELb0EEEJSH_NS5_IJNSW_ISF_SC_EES1M_EEESI_SJ_SI_SJ_NS1H_6fusion15FusionCallbacksIS1L_NS1O_17LinearCombinationISI_fSI_fLNS_15FloatRoundStyleE2EEESH_S1N_JEEENS4_5SM1004TMEM4LOAD26SM100_TMEM_LOAD_16dp32b32xENS4_13SM90_TMA_LOADES1E_NS4_39AutoVectorizingCopyWithAssumedAlignmentILi128EEENS4_14SM90_TMA_STOREES1E_S20_S20_EEEvvEEEEvNT_6ParamsE,"ax",@progbits
	.align	128
.text._ZN7cutlass13device_kernelINS_4gemm6kernel13GemmUniversalIN4cute5tupleIJiiiiEEENS1_10collective13CollectiveMmaINS1_35MainloopSm100TmaUmmaWarpSpecializedILi10ELi2ELi4ENS5_IJNS4_1CILi2EEESB_NSA_ILi1EEEEEEEENS5_IJNSA_ILi64EEENSA_ILi256EEESF_EEENS_12float_e4m3_tENS5_IJlSC_lEEESI_SJ_NS4_8TiledMMAINS4_8MMA_AtomIJNS4_10MMA_TraitsINS4_19SM100_MMA_F8F6F4_SSEJSI_SI_fSF_SG_NS4_17integral_constantINS4_4UMMA5MajorELSQ_0EEESR_NSO_INSP_7ScaleInELSS_0EEEST_EEEEEENS4_6LayoutINS5_IJSC_SC_SC_EEENS5_IJNSA_ILi0EEESY_SY_EEEEENS5_IJNS4_10UnderscoreES11_S11_EEEEENS4_23SM90_TMA_LOAD_MULTICASTENS4_14ComposedLayoutINS4_7SwizzleILi2ELi4ELi3EEENS4_18smem_ptr_flag_bitsILi8EEENSW_INS5_IJNSA_ILi8EEESF_EEENS5_IJSF_SC_EEEEEEEvNS4_8identityES14_S1E_vS1F_EENS_8epilogue10collective18CollectiveEpilogueINS1H_23Sm100TmaWarpSpecializedILi4ELi2ELi32ELb0ELb0EEEJSH_NS5_IJNSW_ISF_SC_EES1M_EEESI_SJ_SI_SJ_NS1H_6fusion15FusionCallbacksIS1L_NS1O_17LinearCombinationISI_fSI_fLNS_15FloatRoundStyleE2EEESH_S1N_JEEENS4_5SM1004TMEM4LOAD26SM100_TMEM_LOAD_16dp32b32xENS4_13SM90_TMA_LOADES1E_NS4_39AutoVectorizingCopyWithAssumedAlignmentILi128EEENS4_14SM90_TMA_STOREES1E_S20_S20_EEEvvEEEEvNT_6ParamsE:
        .type           _ZN7cutlass13device_kernelINS_4gemm6kernel13GemmUniversalIN4cute5tupleIJiiiiEEENS1_10collective13CollectiveMmaINS1_35MainloopSm100TmaUmmaWarpSpecializedILi10ELi2ELi4ENS5_IJNS4_1CILi2EEESB_NSA_ILi1EEEEEEEENS5_IJNSA_ILi64EEENSA_ILi256EEESF_EEENS_12float_e4m3_tENS5_IJlSC_lEEESI_SJ_NS4_8TiledMMAINS4_8MMA_AtomIJNS4_10MMA_TraitsINS4_19SM100_MMA_F8F6F4_SSEJSI_SI_fSF_SG_NS4_17integral_constantINS4_4UMMA5MajorELSQ_0EEESR_NSO_INSP_7ScaleInELSS_0EEEST_EEEEEENS4_6LayoutINS5_IJSC_SC_SC_EEENS5_IJNSA_ILi0EEESY_SY_EEEEENS5_IJNS4_10UnderscoreES11_S11_EEEEENS4_23SM90_TMA_LOAD_MULTICASTENS4_14ComposedLayoutINS4_7SwizzleILi2ELi4ELi3EEENS4_18smem_ptr_flag_bitsILi8EEENSW_INS5_IJNSA_ILi8EEESF_EEENS5_IJSF_SC_EEEEEEEvNS4_8identityES14_S1E_vS1F_EENS_8epilogue10collective18CollectiveEpilogueINS1H_23Sm100TmaWarpSpecializedILi4ELi2ELi32ELb0ELb0EEEJSH_NS5_IJNSW_ISF_SC_EES1M_EEESI_SJ_SI_SJ_NS1H_6fusion15FusionCallbacksIS1L_NS1O_17LinearCombinationISI_fSI_fLNS_15FloatRoundStyleE2EEESH_S1N_JEEENS4_5SM1004TMEM4LOAD26SM100_TMEM_LOAD_16dp32b32xENS4_13SM90_TMA_LOADES1E_NS4_39AutoVectorizingCopyWithAssumedAlignmentILi128EEENS4_14SM90_TMA_STOREES1E_S20_S20_EEEvvEEEEvNT_6ParamsE,@function
        .size           _ZN7cutlass13device_kernelINS_4gemm6kernel13GemmUniversalIN4cute5tupleIJiiiiEEENS1_10collective13CollectiveMmaINS1_35MainloopSm100TmaUmmaWarpSpecializedILi10ELi2ELi4ENS5_IJNS4_1CILi2EEESB_NSA_ILi1EEEEEEEENS5_IJNSA_ILi64EEENSA_ILi256EEESF_EEENS_12float_e4m3_tENS5_IJlSC_lEEESI_SJ_NS4_8TiledMMAINS4_8MMA_AtomIJNS4_10MMA_TraitsINS4_19SM100_MMA_F8F6F4_SSEJSI_SI_fSF_SG_NS4_17integral_constantINS4_4UMMA5MajorELSQ_0EEESR_NSO_INSP_7ScaleInELSS_0EEEST_EEEEEENS4_6LayoutINS5_IJSC_SC_SC_EEENS5_IJNSA_ILi0EEESY_SY_EEEEENS5_IJNS4_10UnderscoreES11_S11_EEEEENS4_23SM90_TMA_LOAD_MULTICASTENS4_14ComposedLayoutINS4_7SwizzleILi2ELi4ELi3EEENS4_18smem_ptr_flag_bitsILi8EEENSW_INS5_IJNSA_ILi8EEESF_EEENS5_IJSF_SC_EEEEEEEvNS4_8identityES14_S1E_vS1F_EENS_8epilogue10collective18CollectiveEpilogueINS1H_23Sm100TmaWarpSpecializedILi4ELi2ELi32ELb0ELb0EEEJSH_NS5_IJNSW_ISF_SC_EES1M_EEESI_SJ_SI_SJ_NS1H_6fusion15FusionCallbacksIS1L_NS1O_17LinearCombinationISI_fSI_fLNS_15FloatRoundStyleE2EEESH_S1N_JEEENS4_5SM1004TMEM4LOAD26SM100_TMEM_LOAD_16dp32b32xENS4_13SM90_TMA_LOADES1E_NS4_39AutoVectorizingCopyWithAssumedAlignmentILi128EEENS4_14SM90_TMA_STOREES1E_S20_S20_EEEvvEEEEvNT_6ParamsE,(.L_x_196 - _ZN7cutlass13device_kernelINS_4gemm6kernel13GemmUniversalIN4cute5tupleIJiiiiEEENS1_10collective13CollectiveMmaINS1_35MainloopSm100TmaUmmaWarpSpecializedILi10ELi2ELi4ENS5_IJNS4_1CILi2EEESB_NSA_ILi1EEEEEEEENS5_IJNSA_ILi64EEENSA_ILi256EEESF_EEENS_12float_e4m3_tENS5_IJlSC_lEEESI_SJ_NS4_8TiledMMAINS4_8MMA_AtomIJNS4_10MMA_TraitsINS4_19SM100_MMA_F8F6F4_SSEJSI_SI_fSF_SG_NS4_17integral_constantINS4_4UMMA5MajorELSQ_0EEESR_NSO_INSP_7ScaleInELSS_0EEEST_EEEEEENS4_6LayoutINS5_IJSC_SC_SC_EEENS5_IJNSA_ILi0EEESY_SY_EEEEENS5_IJNS4_10UnderscoreES11_S11_EEEEENS4_23SM90_TMA_LOAD_MULTICASTENS4_14ComposedLayoutINS4_7SwizzleILi2ELi4ELi3EEENS4_18smem_ptr_flag_bitsILi8EEENSW_INS5_IJNSA_ILi8EEESF_EEENS5_IJSF_SC_EEEEEEEvNS4_8identityES14_S1E_vS1F_EENS_8epilogue10collective18CollectiveEpilogueINS1H_23Sm100TmaWarpSpecializedILi4ELi2ELi32ELb0ELb0EEEJSH_NS5_IJNSW_ISF_SC_EES1M_EEESI_SJ_SI_SJ_NS1H_6fusion15FusionCallbacksIS1L_NS1O_17LinearCombinationISI_fSI_fLNS_15FloatRoundStyleE2EEESH_S1N_JEEENS4_5SM1004TMEM4LOAD26SM100_TMEM_LOAD_16dp32b32xENS4_13SM90_TMA_LOADES1E_NS4_39AutoVectorizingCopyWithAssumedAlignmentILi128EEENS4_14SM90_TMA_STOREES1E_S20_S20_EEEvvEEEEvNT_6ParamsE)
        .other          _ZN7cutlass13device_kernelINS_4gemm6kernel13GemmUniversalIN4cute5tupleIJiiiiEEENS1_10collective13CollectiveMmaINS1_35MainloopSm100TmaUmmaWarpSpecializedILi10ELi2ELi4ENS5_IJNS4_1CILi2EEESB_NSA_ILi1EEEEEEEENS5_IJNSA_ILi64EEENSA_ILi256EEESF_EEENS_12float_e4m3_tENS5_IJlSC_lEEESI_SJ_NS4_8TiledMMAINS4_8MMA_AtomIJNS4_10MMA_TraitsINS4_19SM100_MMA_F8F6F4_SSEJSI_SI_fSF_SG_NS4_17integral_constantINS4_4UMMA5MajorELSQ_0EEESR_NSO_INSP_7ScaleInELSS_0EEEST_EEEEEENS4_6LayoutINS5_IJSC_SC_SC_EEENS5_IJNSA_ILi0EEESY_SY_EEEEENS5_IJNS4_10UnderscoreES11_S11_EEEEENS4_23SM90_TMA_LOAD_MULTICASTENS4_14ComposedLayoutINS4_7SwizzleILi2ELi4ELi3EEENS4_18smem_ptr_flag_bitsILi8EEENSW_INS5_IJNSA_ILi8EEESF_EEENS5_IJSF_SC_EEEEEEEvNS4_8identityES14_S1E_vS1F_EENS_8epilogue10collective18CollectiveEpilogueINS1H_23Sm100TmaWarpSpecializedILi4ELi2ELi32ELb0ELb0EEEJSH_NS5_IJNSW_ISF_SC_EES1M_EEESI_SJ_SI_SJ_NS1H_6fusion15FusionCallbacksIS1L_NS1O_17LinearCombinationISI_fSI_fLNS_15FloatRoundStyleE2EEESH_S1N_JEEENS4_5SM1004TMEM4LOAD26SM100_TMEM_LOAD_16dp32b32xENS4_13SM90_TMA_LOADES1E_NS4_39AutoVectorizingCopyWithAssumedAlignmentILi128EEENS4_14SM90_TMA_STOREES1E_S20_S20_EEEvvEEEEvNT_6ParamsE,@"STO_CUDA_ENTRY STV_DEFAULT"
_ZN7cutlass13device_kernelINS_4gemm6kernel13GemmUniversalIN4cute5tupleIJiiiiEEENS1_10collective13CollectiveMmaINS1_35MainloopSm100TmaUmmaWarpSpecializedILi10ELi2ELi4ENS5_IJNS4_1CILi2EEESB_NSA_ILi1EEEEEEEENS5_IJNSA_ILi64EEENSA_ILi256EEESF_EEENS_12float_e4m3_tENS5_IJlSC_lEEESI_SJ_NS4_8TiledMMAINS4_8MMA_AtomIJNS4_10MMA_TraitsINS4_19SM100_MMA_F8F6F4_SSEJSI_SI_fSF_SG_NS4_17integral_constantINS4_4UMMA5MajorELSQ_0EEESR_NSO_INSP_7ScaleInELSS_0EEEST_EEEEEENS4_6LayoutINS5_IJSC_SC_SC_EEENS5_IJNSA_ILi0EEESY_SY_EEEEENS5_IJNS4_10UnderscoreES11_S11_EEEEENS4_23SM90_TMA_LOAD_MULTICASTENS4_14ComposedLayoutINS4_7SwizzleILi2ELi4ELi3EEENS4_18smem_ptr_flag_bitsILi8EEENSW_INS5_IJNSA_ILi8EEESF_EEENS5_IJSF_SC_EEEEEEEvNS4_8identityES14_S1E_vS1F_EENS_8epilogue10collective18CollectiveEpilogueINS1H_23Sm100TmaWarpSpecializedILi4ELi2ELi32ELb0ELb0EEEJSH_NS5_IJNSW_ISF_SC_EES1M_EEESI_SJ_SI_SJ_NS1H_6fusion15FusionCallbacksIS1L_NS1O_17LinearCombinationISI_fSI_fLNS_15FloatRoundStyleE2EEESH_S1N_JEEENS4_5SM1004TMEM4LOAD26SM100_TMEM_LOAD_16dp32b32xENS4_13SM90_TMA_LOADES1E_NS4_39AutoVectorizingCopyWithAssumedAlignmentILi128EEENS4_14SM90_TMA_STOREES1E_S20_S20_EEEvvEEEEvNT_6ParamsE:
[----:B------:R-:W1:Y:S01]  /*0000*/  LDC R1, c[0x0][0x37c] ;  /* 0x0000df00ff017b82 */ /* 0x000e620000000800 */
[----:B------:R-:W2:Y:S01]  /*0010*/  S2R R95, SR_TID.X ;  /* 0x00000000005f7919 */ /* 0x000ea20000002100 */
[----:B------:R-:W3:Y:S01]  /*0020*/  LDCU.64 UR8, c[0x0][0x890] ;  /* 0x00011200ff0877ac */ /* 0x000ee20008000a00 */
[----:B------:R-:W-:Y:S02]  /*0030*/  PRMT R85, RZ, 0x7610, R85 ;  /* 0x00007610ff557816 */ /* 0x000fe40000000055 */
[----:B------:R-:W-:Y:S01]  /*0040*/  ELECT P3, URZ, PT ;  /* 0x0000000000ff782f */ /* 0x000fe20003860000 */
[----:B---3--:R-:W-:-:S04]  /*0050*/  UISETP.NE.U32.AND UP0, UPT, UR8, URZ, UPT ;  /* 0x000000ff0800728c */ /* 0x008fc8000bf05070 */
[----:B------:R-:W-:Y:S01]  /*0060*/  UISETP.NE.AND.EX UP0, UPT, UR9, URZ, UPT, UP0 ;  /* 0x000000ff0900728c */ /* 0x000fe2000bf05300 */
[----:B--2---:R-:W-:-:S05]  /*0070*/  SHF.R.U32.HI R86, RZ, 0x5, R95 ;  /* 0x00000005ff567819 */ /* 0x004fca000001165f */
[----:B------:R-:W2:Y:S02]  /*0080*/  SHFL.IDX PT, R0, R86, RZ, 0x1f ;  /* 0x00001fff56007589 */ /* 0x000ea400000e0000 */
[----:B--2---:R-:W-:Y:S01]  /*0090*/  R2UR UR17, R0 ;  /* 0x00000000001172ca */ /* 0x004fe200000e0000 */
[----:B-1----:R-:W-:-:S14]  /*00a0*/  BRA.U UP0, `(.L_x_0) ;  /* 0x0000000100307547 */ /* 0x002fdc000b800000 */
[----:B------:R-:W1:Y:S02]  /*00b0*/  LDCU.64 UR4, c[0x0][0x888] ;  /* 0x00011100ff0477ac */ /* 0x000e640008000a00 */
[----:B-1----:R-:W-:-:S04]  /*00c0*/  UISETP.NE.U32.AND UP0, UPT, UR4, URZ, UPT ;  /* 0x000000ff0400728c */ /* 0x002fc8000bf05070 */
[----:B------:R-:W-:-:S09]  /*00d0*/  UISETP.NE.AND.EX UP0, UPT, UR5, URZ, UPT, UP0 ;  /* 0x000000ff0500728c */ /* 0x000fd2000bf05300 */
[----:B------:R-:W-:Y:S05]  /*00e0*/  BRA.U !UP0, `(.L_x_1) ;  /* 0x0000000108147547 */ /* 0x000fea000b800000 */
[----:B------:R-:W1:Y:S01]  /*00f0*/  LDC.64 R2, c[0x0][0x888] ;  /* 0x00022200ff027b82 */ /* 0x000e620000000a00 */
[----:B------:R-:W1:Y:S02]  /*0100*/  LDCU.64 UR4, c[0x0][0x358] ;  /* 0x00006b00ff0477ac */ /* 0x000e640008000a00 */
[----:B-1----:R1:W5:Y:S01]  /*0110*/  LDG.E R41, desc[UR4][R2.64] ;  /* 0x0000000402297981 */ /* 0x002362000c1e1900 */
[----:B------:R-:W-:Y:S01]  /*0120*/  HFMA2 R85, -RZ, RZ, 0, 5.9604644775390625e-08 ;  /* 0x00000001ff557431 */ /* 0x000fe200000001ff */
[----:B------:R-:W-:Y:S05]  /*0130*/  BRA `(.L_x_0) ;  /* 0x00000000000c7947 */ /* 0x000fea0003800000 */
.L_x_1:
[----:B------:R-:W1:Y:S01]  /*0140*/  LDCU UR4, c[0x0][0x880] ;  /* 0x00011000ff0477ac */ /* 0x000e620008000800 */
[----:B------:R-:W-:Y:S01]  /*0150*/  HFMA2 R85, -RZ, RZ, 0, 5.9604644775390625e-08 ;  /* 0x00000001ff557431 */ /* 0x000fe200000001ff */
[----:B-1----:R-:W-:-:S07]  /*0160*/  MOV R41, UR4 ;  /* 0x0000000400297c02 */ /* 0x002fce0008000f00 */
.L_x_0:
[----:B------:R-:W2:Y:S02]  /*0170*/  LDCU.64 UR4, c[0x0][0x8b0] ;  /* 0x00011600ff0477ac */ /* 0x000ea40008000a00 */
[----:B--2---:R-:W-:-:S04]  /*0180*/  UISETP.NE.U32.AND UP0, UPT, UR4, URZ, UPT ;  /* 0x000000ff0400728c */ /* 0x004fc8000bf05070 */
[----:B------:R-:W-:-:S09]  /*0190*/  UISETP.NE.AND.EX UP0, UPT, UR5, URZ, UPT, UP0 ;  /* 0x000000ff0500728c */ /* 0x000fd2000bf05300 */
[----:B------:R-:W-:Y:S05]  /*01a0*/  BRA.U UP0, `(.L_x_2) ;  /* 0x0000000100287547 */ /* 0x000fea000b800000 */
[----:B------:R-:W2:Y:S02]  /*01b0*/  LDCU.64 UR4, c[0x0][0x8a8] ;  /* 0x00011500ff0477ac */ /* 0x000ea40008000a00 */
[----:B--2---:R-:W-:-:S04]  /*01c0*/  UISETP.NE.U32.AND UP0, UPT, UR4, URZ, UPT ;  /* 0x000000ff0400728c */ /* 0x004fc8000bf05070 */
[----:B------:R-:W-:-:S09]  /*01d0*/  UISETP.NE.AND.EX UP0, UPT, UR5, URZ, UPT, UP0 ;  /* 0x000000ff0500728c */ /* 0x000fd2000bf05300 */
[----:B------:R-:W-:Y:S05]  /*01e0*/  BRA.U !UP0, `(.L_x_3) ;  /* 0x0000000108107547 */ /* 0x000fea000b800000 */
[----:B------:R-:W2:Y:S01]  /*01f0*/  LDC.64 R38, c[0x0][0x8a8] ;  /* 0x00022a00ff267b82 */ /* 0x000ea20000000a00 */
[----:B------:R-:W2:Y:S02]  /*0200*/  LDCU.64 UR4, c[0x0][0x358] ;  /* 0x00006b00ff0477ac */ /* 0x000ea40008000a00 */
[----:B--2---:R2:W5:Y:S01]  /*0210*/  LDG.E R38, desc[UR4][R38.64] ;  /* 0x0000000426267981 */ /* 0x004562000c1e1900 */
[----:B------:R-:W-:Y:S05]  /*0220*/  BRA `(.L_x_2) ;  /* 0x0000000000087947 */ /* 0x000fea0003800000 */
.L_x_3:
[----:B------:R-:W2:Y:S02]  /*0230*/  LDCU UR4, c[0x0][0x8a0] ;  /* 0x00011400ff0477ac */ /* 0x000ea40008000800 */
[----:B--2---:R-:W-:Y:S02]  /*0240*/  MOV R38, UR4 ;  /* 0x0000000400267c02 */ /* 0x004fe40008000f00 */
.L_x_2:
[----:B------:R-:W-:Y:S01]  /*0250*/  IMAD.U32 R0, RZ, RZ, UR17 ;  /* 0x00000011ff007e24 */ /* 0x000fe2000f8e00ff */
[----:B------:R-:W-:Y:S04]  /*0260*/  BSSY.RECONVERGENT B0, `(.L_x_4) ;  /* 0x000000c000007945 */ /* 0x000fe80003800200 */
[C---:B------:R-:W-:Y:S02]  /*0270*/  ISETP.NE.OR P1, PT, R0.reuse, 0x1, !P3 ;  /* 0x000000010000780c */ /* 0x040fe40005f25670 */
[----:B------:R-:W-:-:S11]  /*0280*/  ISETP.NE.OR P0, PT, R0, 0x3, !P3 ;  /* 0x000000030000780c */ /* 0x000fd60005f05670 */
[----:B------:R-:W-:Y:S05]  /*0290*/  @P1 BRA `(.L_x_5) ;  /* 0x0000000000201947 */ /* 0x000fea0003800000 */
[----:B------:R-:W3:Y:S02]  /*02a0*/  LDCU.64 UR4, c[0x0][0x348] ;  /* 0x00006900ff0477ac */ /* 0x000ee40008000a00 */
[----:B---3--:R-:W-:Y:S02]  /*02b0*/  UIADD3 UR6, UP1, UPT, UR4, 0x80, URZ ;  /* 0x0000008004067890 */ /* 0x008fe4000ff3e0ff */
[----:B------:R-:W-:Y:S02]  /*02c0*/  UIADD3 UR4, UP0, UPT, UR4, 0x180, URZ ;  /* 0x0000018004047890 */ /* 0x000fe4000ff1e0ff */
[----:B------:R-:W-:Y:S02]  /*02d0*/  UIADD3.X UR7, UPT, UPT, URZ, UR5, URZ, UP1, !UPT ;  /* 0x00000005ff077290 */ /* 0x000fe40008ffe4ff */
[----:B------:R-:W-:-:S07]  /*02e0*/  UIADD3.X UR5, UPT, UPT, URZ, UR5, URZ, UP0, !UPT ;  /* 0x00000005ff057290 */ /* 0x000fce00087fe4ff */
[----:B------:R3:W-:Y:S02]  /*02f0*/  UTMACCTL.PF [UR6] ;  /* 0x00000000060079b9 */ /* 0x0007e40008040000 */
[----:B------:R3:W-:Y:S02]  /*0300*/  UTMACCTL.PF [UR4] ;  /* 0x00000000040079b9 */ /* 0x0007e40008040000 */
[----:B---3--:R-:W-:Y:S01]  /*0310*/  NOP ;  /* 0x0000000000007918 */ /* 0x008fe20000000000 */
.L_x_5:
[----:B------:R-:W-:Y:S05]  /*0320*/  BSYNC.RECONVERGENT B0 ;  /* 0x0000000000007941 */ /* 0x000fea0003800200 */
.L_x_4:
[----:B------:R-:W-:Y:S04]  /*0330*/  BSSY.RECONVERGENT B0, `(.L_x_6) ;  /* 0x000000a000007945 */ /* 0x000fe80003800200 */
        /* <DEDUP_REMOVED lines=9> */
.L_x_7:
[----:B------:R-:W-:Y:S05]  /*03d0*/  BSYNC.RECONVERGENT B0 ;  /* 0x0000000000007941 */ /* 0x000fea0003800200 */
.L_x_6:
[----:B------:R-:W3:Y:S01]  /*03e0*/  LDCU.64 UR4, c[0x0][0x888] ;  /* 0x00011100ff0477ac */ /* 0x000ee20008000a00 */
[----:B------:R-:W-:Y:S02]  /*03f0*/  UISETP.EQ.U32.AND UP1, UPT, UR8, URZ, UPT ;  /* 0x000000ff0800728c */ /* 0x000fe4000bf22070 */
[----:B------:R-:W-:Y:S02]  /*0400*/  UPLOP3.LUT UP3, UPT, UPT, UPT, UPT, 0x80, 0x8 ;  /* 0x000000000008789c */ /* 0x000fe40003f6f070 */
[----:B---3--:R-:W-:-:S04]  /*0410*/  UISETP.NE.U32.AND UP0, UPT, UR4, URZ, UPT ;  /* 0x000000ff0400728c */ /* 0x008fc8000bf05070 */
[----:B------:R-:W-:-:S04]  /*0420*/  UISETP.NE.AND.EX UP0, UPT, UR5, URZ, UPT, UP0 ;  /* 0x000000ff0500728c */ /* 0x000fc8000bf05300 */
[----:B------:R-:W-:-:S04]  /*0430*/  UISETP.EQ.OR.EX UP2, UPT, UR9, URZ, !UP0, UP1 ;  /* 0x000000ff0900728c */ /* 0x000fc8000c742710 */
[----:B------:R-:W-:-:S06]  /*0440*/  UP2UR UR4, UPR, URZ, 0x4 ;  /* 0x00000004ff047883 */ /* 0x000fcc0008000000 */
[----:B------:R-:W-:Y:S01]  /*0450*/  MOV R88, UR4 ;  /* 0x0000000400587c02 */ /* 0x000fe20008000f00 */
[----:B------:R-:W-:Y:S06]  /*0460*/  BRA.U !UP2, `(.L_x_8) ;  /* 0x000000010a207547 */ /* 0x000fec000b800000 */
[----:B------:R-:W-:Y:S01]  /*0470*/  UISETP.NE.U32.AND UP1, UPT, UR8, URZ, UPT ;  /* 0x000000ff0800728c */ /* 0x000fe2000bf25070 */
[----:B-----5:R-:W-:Y:S01]  /*0480*/  FSETP.NEU.AND P0, PT, R41, RZ, PT ;  /* 0x000000ff2900720b */ /* 0x020fe20003f0d000 */
[----:B------:R-:W-:Y:S02]  /*0490*/  USEL UR4, URZ, 0xffffffff, UP0 ;  /* 0xffffffffff047887 */ /* 0x000fe40008000000 */
[----:B------:R-:W-:-:S10]  /*04a0*/  UISETP.NE.AND.EX UP1, UPT, UR9, URZ, UPT, UP1 ;  /* 0x000000ff0900728c */ /* 0x000fd4000bf25310 */
[----:B------:R-:W-:Y:S01]  /*04b0*/  VOTEU.ANY UP0, P0 ;  /* 0x0000000000ff7886 */ /* 0x000fe20000000100 */
[----:B------:R-:W-:-:S04]  /*04c0*/  @!UP1 USEL UR4, URZ, 0xffffffff, UP0 ;  /* 0xffffffffff049887 */ /* 0x000fc80008000000 */
[----:B------:R-:W-:-:S04]  /*04d0*/  ULOP3.LUT UR4, UR4, 0x1, URZ, 0xc0, !UPT ;  /* 0x0000000104047892 */ /* 0x000fc8000f8ec0ff */
[----:B------:R-:W-:-:S11]  /*04e0*/  UISETP.NE.U32.AND UP3, UPT, UR4, 0x1, UPT ;  /* 0x000000010400788c */ /* 0x000fd6000bf65070 */
.L_x_8:
[----:B-1----:R-:W1:Y:S01]  /*04f0*/  SHFL.IDX PT, R2, R86, RZ, 0x1f ;  /* 0x00001fff56027589 */ /* 0x002e6200000e0000 */
[----:B------:R-:W-:-:S04]  /*0500*/  UISETP.NE.AND UP0, UPT, UR17, 0x2, UPT ;  /* 0x000000021100788c */ /* 0x000fc8000bf05270 */
[----:B------:R-:W-:Y:S01]  /*0510*/  USEL UR48, URZ, 0x1, UP0 ;  /* 0x00000001ff307887 */ /* 0x000fe20008000000 */
[----:B-1----:R-:W-:-:S13]  /*0520*/  ISETP.NE.AND P0, PT, R2, RZ, PT ;  /* 0x000000ff0200720c */ /* 0x002fda0003f05270 */
[----:B------:R-:W-:Y:S05]  /*0530*/  @P0 BRA `(.L_x_9) ;  /* 0x0000000000940947 */ /* 0x000fea0003800000 */
[----:B------:R-:W-:Y:S01]  /*0540*/  ELECT P0, URZ, PT ;  /* 0x0000000000ff782f */ /* 0x000fe20003800000 */
[----:B------:R-:W-:-:S12]  /*0550*/  BSSY.RECONVERGENT B0, `(.L_x_9) ;  /* 0x0000023000007945 */ /* 0x000fd80003800200 */
[----:B------:R-:W-:Y:S05]  /*0560*/  @!P0 BRA `(.L_x_10) ;  /* 0x0000000000848947 */ /* 0x000fea0003800000 */
[----:B------:R-:W1:Y:S01]  /*0570*/  S2UR UR4, SR_CgaCtaId ;  /* 0x00000000000479c3 */ /* 0x000e620000008800 */
[----:B------:R-:W-:Y:S01]  /*0580*/  UMOV UR5, 0x400 ;  /* 0x0000040000057882 */ /* 0x000fe20000000000 */
[----:B------:R-:W-:Y:S01]  /*0590*/  UMOV UR8, 0x1 ;  /* 0x0000000100087882 */ /* 0x000fe20000000000 */
[----:B------:R-:W-:Y:S01]  /*05a0*/  UMOV UR6, 0x3 ;  /* 0x0000000300067882 */ /* 0x000fe20000000000 */
[----:B------:R-:W-:-:S04]  /*05b0*/  UIADD3 UR8, UPT, UPT, -UR8, 0x100000, URZ ;  /* 0x0010000008087890 */ /* 0x000fc8000fffe1ff */
[----:B------:R-:W-:Y:S02]  /*05c0*/  USHF.L.U32 UR9, UR8, 0xb, URZ ;  /* 0x0000000b08097899 */ /* 0x000fe400080006ff */
[----:B------:R-:W-:Y:S02]  /*05d0*/  USHF.L.U32 UR8, UR8, 0x1, URZ ;  /* 0x0000000108087899 */ /* 0x000fe400080006ff */
[----:B------:R-:W-:-:S04]  /*05e0*/  UIADD3 UR6, UPT, UPT, -UR6, 0x100000, URZ ;  /* 0x0010000006067890 */ /* 0x000fc8000fffe1ff */
[----:B------:R-:W-:Y:S02]  /*05f0*/  USHF.L.U32 UR7, UR6, 0xb, URZ ;  /* 0x0000000b06077899 */ /* 0x000fe400080006ff */
[----:B------:R-:W-:Y:S02]  /*0600*/  USHF.L.U32 UR6, UR6, 0x1, URZ ;  /* 0x0000000106067899 */ /* 0x000fe400080006ff */
[----:B-1----:R-:W-:Y:S01]  /*0610*/  ULEA UR4, UR4, UR5, 0x18 ;  /* 0x0000000504047291 */ /* 0x002fe2000f8ec0ff */
[----:B------:R-:W1:Y:S11]  /*0620*/  FENCE.VIEW.ASYNC.S ;  /* 0x00000000000073c6 */ /* 0x000e760000000000 */
[----:B-1----:R1:W3:Y:S01]  /*0630*/  SYNCS.EXCH.64 URZ, [UR4], UR8 ;  /* 0x0000000804ff75b2 */ /* 0x0022e20008000100 */
[----:B------:R1:W4:Y:S01]  /*0640*/  SYNCS.EXCH.64 URZ, [UR4+0x50], UR6 ;  /* 0x0000500604ff75b2 */ /* 0x0003220008000100 */
[----:B------:R1:W1:Y:S01]  /*0650*/  SYNCS.EXCH.64 URZ, [UR4+0x8], UR8 ;  /* 0x0000080804ff75b2 */ /* 0x0002620008000100 */
        /* <DEDUP_REMOVED lines=17> */
[----:B------:R-:W-:Y:S01]  /*0770*/  NOP ;  /* 0x0000000000007918 */ /* 0x000fe20000000000 */
.L_x_10:
[----:B-1----:R-:W-:Y:S05]  /*0780*/  BSYNC.RECONVERGENT B0 ;  /* 0x0000000000007941 */ /* 0x002fea0003800200 */
.L_x_9:
[----:B------:R-:W1:Y:S01]  /*0790*/  SHFL.IDX PT, R2, R86, RZ, 0x1f ;  /* 0x00001fff56027589 */ /* 0x000e6200000e0000 */
[----:B------:R-:W-:Y:S01]  /*07a0*/  NOP ;  /* 0x0000000000007918 */ /* 0x000fe20000000000 */
[----:B-1----:R-:W-:-:S13]  /*07b0*/  ISETP.NE.AND P0, PT, R2, 0x1, PT ;  /* 0x000000010200780c */ /* 0x002fda0003f05270 */
[----:B------:R-:W-:Y:S05]  /*07c0*/  @P0 BRA `(.L_x_11) ;  /* 0x0000000000580947 */ /* 0x000fea0003800000 */
        /* <DEDUP_REMOVED lines=9> */
[----:B------:R-:W-:Y:S01]  /*0860*/  USHF.L.U32 UR6, UR6, 0x1, URZ ;  /* 0x0000000106067899 */ /* 0x000fe200080006ff */
[----:B------:R-:W-:Y:S01]  /*0870*/  ELECT P0, URZ, PT ;  /* 0x0000000000ff782f */ /* 0x000fe20003800000 */
[----:B-1----:R-:W-:Y:S01]  /*0880*/  ULEA UR4, UR4, UR5, 0x18 ;  /* 0x0000000504047291 */ /* 0x002fe2000f8ec0ff */
[----:B------:R-:W1:Y:S11]  /*0890*/  FENCE.VIEW.ASYNC.S ;  /* 0x00000000000073c6 */ /* 0x000e760000000000 */
[----:B-1----:R1:W1:Y:S01]  /*08a0*/  SYNCS.EXCH.64 URZ, [UR4+0xa0], UR8 ;  /* 0x0000a00804ff75b2 */ /* 0x0022620008000100 */
        /* <DEDUP_REMOVED lines=8> */
.L_x_11:
[----:B------:R-:W2:Y:S01]  /*0930*/  SHFL.IDX PT, R2, R86, RZ, 0x1f ;  /* 0x00001fff56027589 */ /* 0x000ea200000e0000 */
[----:B------:R-:W-:Y:S01]  /*0940*/  NOP ;  /* 0x0000000000007918 */ /* 0x000fe20000000000 */
[----:B--2---:R-:W-:-:S13]  /*0950*/  ISETP.NE.AND P0, PT, R2, 0x3, PT ;  /* 0x000000030200780c */ /* 0x004fda0003f05270 */
[----:B------:R-:W-:Y:S05]  /*0960*/  @P0 BRA `(.L_x_12) ;  /* 0x0000000000300947 */ /* 0x000fea0003800000 */
[----:B-1----:R-:W1:Y:S01]  /*0970*/  S2UR UR6, SR_CgaCtaId ;  /* 0x00000000000679c3 */ /* 0x002e620000008800 */
[----:B------:R-:W-:Y:S01]  /*0980*/  UMOV UR4, 0x400 ;  /* 0x0000040000047882 */ /* 0x000fe20000000000 */
[----:B------:R-:W-:Y:S01]  /*0990*/  UMOV UR5, 0x20 ;  /* 0x0000002000057882 */ /* 0x000fe20000000000 */
[----:B------:R-:W-:Y:S01]  /*09a0*/  ELECT P0, URZ, PT ;  /* 0x0000000000ff782f */ /* 0x000fe20003800000 */
[----:B-1----:R-:W-:Y:S02]  /*09b0*/  ULEA UR6, UR6, UR4, 0x18 ;  /* 0x0000000406067291 */ /* 0x002fe4000f8ec0ff */
[----:B------:R-:W-:-:S04]  /*09c0*/  UIADD3 UR4, UPT, UPT, -UR5, 0x100000, URZ ;  /* 0x0010000005047890 */ /* 0x000fc8000fffe1ff */
[----:B------:R-:W-:Y:S02]  /*09d0*/  USHF.L.U32 UR5, UR4, 0xb, URZ ;  /* 0x0000000b04057899 */ /* 0x000fe400080006ff */
[----:B------:R-:W-:Y:S01]  /*09e0*/  USHF.L.U32 UR4, UR4, 0x1, URZ ;  /* 0x0000000104047899 */ /* 0x000fe200080006ff */
[----:B------:R-:W1:Y:S11]  /*09f0*/  FENCE.VIEW.ASYNC.S ;  /* 0x00000000000073c6 */ /* 0x000e760000000000 */
[----:B-1----:R2:W1:Y:S01]  /*0a00*/  SYNCS.EXCH.64 URZ, [UR6+0xe0], UR4 ;  /* 0x0000e00406ff75b2 */ /* 0x0024620008000100 */
[----:B------:R2:W1:Y:S02]  /*0a10*/  SYNCS.EXCH.64 URZ, [UR6+0xe8], UR4 ;  /* 0x0000e80406ff75b2 */ /* 0x0004640008000100 */
[----:B--2---:R-:W-:Y:S01]  /*0a20*/  NOP ;  /* 0x0000000000007918 */ /* 0x004fe20000000000 */
.L_x_12:
[----:B------:R-:W2:Y:S01]  /*0a30*/  SHFL.IDX PT, R2, R86, RZ, 0x1f ;  /* 0x00001fff56027589 */ /* 0x000ea200000e0000 */
[----:B------:R-:W-:Y:S01]  /*0a40*/  NOP ;  /* 0x0000000000007918 */ /* 0x000fe20000000000 */
[----:B--2---:R-:W-:-:S13]  /*0a50*/  ISETP.NE.AND P0, PT, R2, 0x4, PT ;  /* 0x000000040200780c */ /* 0x004fda0003f05270 */
[----:B------:R-:W-:Y:S05]  /*0a60*/  @P0 BRA `(.L_x_13) ;  /* 0x00000000004c0947 */ /* 0x000fea0003800000 */
[----:B-1----:R-:W1:Y:S01]  /*0a70*/  S2UR UR6, SR_CgaCtaId ;  /* 0x00000000000679c3 */ /* 0x002e620000008800 */
[----:B------:R-:W-:Y:S01]  /*0a80*/  UMOV UR4, 0x3a0 ;  /* 0x000003a000047882 */ /* 0x000fe20000000000 */
[----:B------:R-:W-:Y:S01]  /*0a90*/  UMOV UR5, 0x400 ;  /* 0x0000040000057882 */ /* 0x000fe20000000000 */
[----:B------:R-:W-:Y:S01]  /*0aa0*/  USEL UR4, UR4, 0x320, UP3 ;  /* 0x0000032004047887 */ /* 0x000fe20009800000 */
[----:B------:R-:W-:Y:S01]  /*0ab0*/  UMOV UR8, 0x1 ;  /* 0x0000000100087882 */ /* 0x000fe20000000000 */
[----:B------:R-:W-:Y:S01]  /*0ac0*/  ELECT P0, URZ, PT ;  /* 0x0000000000ff782f */ /* 0x000fe20003800000 */
[----:B------:R-:W-:-:S04]  /*0ad0*/  UIADD3 UR8, UPT, UPT, -UR8, 0x100000, URZ ;  /* 0x0010000008087890 */ /* 0x000fc8000fffe1ff */
[----:B------:R-:W-:Y:S02]  /*0ae0*/  USHF.L.U32 UR9, UR8, 0xb, URZ ;  /* 0x0000000b08097899 */ /* 0x000fe400080006ff */
[----:B------:R-:W-:Y:S02]  /*0af0*/  USHF.L.U32 UR8, UR8, 0x1, URZ ;  /* 0x0000000108087899 */ /* 0x000fe400080006ff */
[----:B-1----:R-:W-:Y:S02]  /*0b00*/  ULEA UR6, UR6, UR5, 0x18 ;  /* 0x0000000506067291 */ /* 0x002fe4000f8ec0ff */
[----:B------:R-:W-:-:S04]  /*0b10*/  UIADD3 UR4, UPT, UPT, -UR4, 0x100000, URZ ;  /* 0x0010000004047890 */ /* 0x000fc8000fffe1ff */
[----:B------:R-:W-:Y:S02]  /*0b20*/  USHF.L.U32 UR5, UR4, 0xb, URZ ;  /* 0x0000000b04057899 */ /* 0x000fe400080006ff */
[----:B------:R-:W-:Y:S01]  /*0b30*/  USHF.L.U32 UR4, UR4, 0x1, URZ ;  /* 0x0000000104047899 */ /* 0x000fe200080006ff */
[----:B------:R-:W1:Y:S03]  /*0b40*/  FENCE.VIEW.ASYNC.S ;  /* 0x00000000000073c6 */ /* 0x000e660000000000 */
[----:B-1----:R2:W1:Y:S08]  /*0b50*/  SYNCS.EXCH.64 URZ, [UR6+0xf0], UR8 ;  /* 0x0000f00806ff75b2 */ /* 0x0024700008000100 */
[----:B------:R2:W1:Y:S01]  /*0b60*/  SYNCS.EXCH.64 URZ, [UR6+0x100], UR4 ;  /* 0x0001000406ff75b2 */ /* 0x0004620008000100 */
[----:B------:R2:W1:Y:S01]  /*0b70*/  SYNCS.EXCH.64 URZ, [UR6+0xf8], UR8 ;  /* 0x0000f80806ff75b2 */ /* 0x0004620008000100 */
[----:B------:R2:W1:Y:S02]  /*0b80*/  SYNCS.EXCH.64 URZ, [UR6+0x108], UR4 ;  /* 0x0001080406ff75b2 */ /* 0x0004640008000100 */
[----:B--2---:R-:W-:Y:S01]  /*0b90*/  NOP ;  /* 0x0000000000007918 */ /* 0x004fe20000000000 */
.L_x_13:
[----:B------:R-:W2:Y:S01]  /*0ba0*/  SHFL.IDX PT, R2, R86, RZ, 0x1f ;  /* 0x00001fff56027589 */ /* 0x000ea200000e0000 */
[----:B------:R-:W-:Y:S01]  /*0bb0*/  NOP ;  /* 0x0000000000007918 */ /* 0x000fe20000000000 */
[----:B--2---:R-:W-:-:S13]  /*0bc0*/  ISETP.NE.AND P0, PT, R2, 0x5, PT ;  /* 0x000000050200780c */ /* 0x004fda0003f05270 */
[----:B------:R-:W-:Y:S05]  /*0bd0*/  @P0 BRA `(.L_x_14) ;  /* 0x0000000000580947 */ /* 0x000fea0003800000 */
[----:B-1----:R-:W1:Y:S01]  /*0be0*/  S2UR UR4, SR_CgaCtaId ;  /* 0x00000000000479c3 */ /* 0x002e620000008800 */
        /* <DEDUP_REMOVED lines=19> */
[----:B------:R2:W1:Y:S02]  /*0d20*/  SYNCS.EXCH.64 URZ, [UR4+0x148], UR6 ;  /* 0x0001480604ff75b2 */ /* 0x0004640008000100 */
[----:B--2---:R-:W-:Y:S01]  /*0d30*/  NOP ;  /* 0x0000000000007918 */ /* 0x004fe20000000000 */
.L_x_14:
[----:B------:R-:W2:Y:S01]  /*0d40*/  SHFL.IDX PT, R2, R86, RZ, 0x1f ;  /* 0x00001fff56027589 */ /* 0x000ea200000e0000 */
[----:B------:R-:W-:Y:S01]  /*0d50*/  NOP ;  /* 0x0000000000007918 */ /* 0x000fe20000000000 */
[----:B--2---:R-:W-:-:S13]  /*0d60*/  ISETP.NE.AND P0, PT, R2, 0x3, PT ;  /* 0x000000030200780c */ /* 0x004fda0003f05270 */
[----:B------:R-:W-:Y:S05]  /*0d70*/  @P0 BRA `(.L_x_15) ;  /* 0x0000000000380947 */ /* 0x000fea0003800000 */
[----:B------:R-:W2:Y:S01]  /*0d80*/  S2UR UR5, SR_CgaCtaId ;  /* 0x00000000000579c3 */ /* 0x000ea20000008800 */
[----:B-1----:R-:W-:Y:S01]  /*0d90*/  UMOV UR4, 0x400 ;  /* 0x0000040000047882 */ /* 0x002fe20000000000 */
[----:B------:R-:W-:Y:S01]  /*0da0*/  UMOV UR6, 0x20 ;  /* 0x0000002000067882 */ /* 0x000fe20000000000 */
[----:B------:R-:W-:Y:S01]  /*0db0*/  ELECT P0, URZ, PT ;  /* 0x0000000000ff782f */ /* 0x000fe20003800000 */
[----:B------:R-:W-:-:S04]  /*0dc0*/  UIADD3 UR6, UPT, UPT, -UR6, 0x100000, URZ ;  /* 0x0010000006067890 */ /* 0x000fc8000fffe1ff */
[----:B------:R-:W-:Y:S02]  /*0dd0*/  USHF.L.U32 UR7, UR6, 0xb, URZ ;  /* 0x0000000b06077899 */ /* 0x000fe400080006ff */
[----:B------:R-:W-:Y:S02]  /*0de0*/  USHF.L.U32 UR6, UR6, 0x1, URZ ;  /* 0x0000000106067899 */ /* 0x000fe400080006ff */
[----:B--2---:R-:W-:Y:S01]  /*0df0*/  ULEA UR4, UR5, UR4, 0x18 ;  /* 0x0000000405047291 */ /* 0x004fe2000f8ec0ff */
[----:B------:R-:W1:Y:S11]  /*0e00*/  FENCE.VIEW.ASYNC.S ;  /* 0x00000000000073c6 */ /* 0x000e760000000000 */
[----:B-1----:R2:W1:Y:S01]  /*0e10*/  SYNCS.EXCH.64 URZ, [UR4+0x150], UR6 ;  /* 0x0001500604ff75b2 */ /* 0x0024620008000100 */
[----:B------:R2:W1:Y:S01]  /*0e20*/  SYNCS.EXCH.64 URZ, [UR4+0x160], UR6 ;  /* 0x0001600604ff75b2 */ /* 0x0004620008000100 */
[----:B------:R2:W1:Y:S01]  /*0e30*/  SYNCS.EXCH.64 URZ, [UR4+0x158], UR6 ;  /* 0x0001580604ff75b2 */ /* 0x0004620008000100 */
[----:B------:R2:W1:Y:S02]  /*0e40*/  SYNCS.EXCH.64 URZ, [UR4+0x168], UR6 ;  /* 0x0001680604ff75b2 */ /* 0x0004640008000100 */
[----:B--2---:R-:W-:Y:S01]  /*0e50*/  NOP ;  /* 0x0000000000007918 */ /* 0x004fe20000000000 */
.L_x_15:
[----:B-1----:R-:W1:Y:S01]  /*0e60*/  LDCU UR4, c[0x0][0x36c] ;  /* 0x00006d80ff0477ac */ /* 0x002e620008000800 */
[----:B------:R-:W-:Y:S01]  /*0e70*/  ISETP.NE.OR P3, PT, R0, 0x2, !P3 ;  /* 0x000000020000780c */ /* 0x000fe20005f65670 */
[----:B------:R-:W-:Y:S01]  /*0e80*/  NOP ;  /* 0x0000000000007918 */ /* 0x000fe20000000000 */
[----:B------:R-:W-:Y:S01]  /*0e90*/  LOP3.LUT R0, R95, 0x1f, RZ, 0xc0, !PT ;  /* 0x0000001f5f007812 */ /* 0x000fe200078ec0ff */
[----:B------:R-:W-:Y:S02]  /*0ea0*/  UISETP.NE.AND UP4, UPT, UR17, URZ, UPT ;  /* 0x000000ff1100728c */ /* 0x000fe4000bf85270 */
[----:B-1----:R-:W-:-:S09]  /*0eb0*/  UISETP.EQ.U32.AND UP5, UPT, UR4, 0x1, UPT ;  /* 0x000000010400788c */ /* 0x002fd2000bfa2070 */
[----:B------:R-:W-:Y:S05]  /*0ec0*/  BRA.U !UP5, `(.L_x_16) ;  /* 0x000000010d087547 */ /* 0x000fea000b800000 */
[----:B---34-:R-:W-:Y:S01]  /*0ed0*/  UCGABAR_ARV ;  /* 0x00000000000079c7 */ /* 0x018fe20008000000 */
[----:B------:R-:W-:Y:S05]  /*0ee0*/  BRA `(.L_x_17) ;  /* 0x0000000000047947 */ /* 0x000fea0003800000 */
.L_x_16:
[----:B---34-:R-:W-:Y:S01]  /*0ef0*/  NOP ;  /* 0x0000000000007918 */ /* 0x018fe20000000000 */
.L_x_17:
[----:B------:R-:W1:Y:S01]  /*0f00*/  S2UR UR16, SR_CTAID.X ;  /* 0x00000000001079c3 */ /* 0x000e620000002500 */
[----:B------:R-:W-:-:S05]  /*0f10*/  CS2R.32 R87, SR_CgaSize ;  /* 0x0000000000577805 */ /* 0x000fca0000008a00 */
[----:B------:R-:W-:-:S05]  /*0f20*/  IMAD R87, R87, -0xa0, RZ ;  /* 0xffffff6057577824 */ /* 0x000fca00078e02ff */
[----:B------:R-:W-:-:S14]  /*0f30*/  R2UR UR5, R87 ;  /* 0x00000000570572ca */ /* 0x000fdc00000e0000 */
[----:B------:R-:W2:Y:S01]  /*0f40*/  LDCU UR5, c[0x0][UR5+0x2b0] ;  /* 0x00005600050577ac */ /* 0x000ea20008000800 */
[----:B------:R-:W-:-:S05]  /*0f50*/  CS2R.32 R87, SR_CgaSize ;  /* 0x0000000000577805 */ /* 0x000fca0000008a00 */
[----:B------:R-:W-:-:S05]  /*0f60*/  IMAD R87, R87, -0xa0, RZ ;  /* 0xffffff6057577824 */ /* 0x000fca00078e02ff */
[----:B------:R-:W-:-:S14]  /*0f70*/  R2UR UR4, R87 ;  /* 0x00000000570472ca */ /* 0x000fdc00000e0000 */
[----:B------:R-:W3:Y:S01]  /*0f80*/  LDCU UR4, c[0x0][UR4+0x2b4] ;  /* 0x00005680040477ac */ /* 0x000ee20008000800 */
[----:B------:R-:W4:Y:S01]  /*0f90*/  S2UR UR20, SR_CTAID.Y ;  /* 0x00000000001479c3 */ /* 0x000f220000002600 */
[----:B------:R-:W-:-:S05]  /*0fa0*/  CS2R.32 R87, SR_CgaSize ;  /* 0x0000000000577805 */ /* 0x000fca0000008a00 */
[----:B------:R-:W-:-:S05]  /*0fb0*/  IMAD R87, R87, -0xa0, RZ ;  /* 0xffffff6057577824 */ /* 0x000fca00078e02ff */
[----:B------:R-:W-:-:S14]  /*0fc0*/  R2UR UR7, R87 ;  /* 0x00000000570772ca */ /* 0x000fdc00000e0000 */
[----:B------:R-:W3:Y:S01]  /*0fd0*/  LDCU UR7, c[0x0][UR7+0x2a4] ;  /* 0x00005480070777ac */ /* 0x000ee20008000800 */
[----:B------:R-:W-:-:S05]  /*0fe0*/  CS2R.32 R87, SR_CgaSize ;  /* 0x0000000000577805 */ /* 0x000fca0000008a00 */
[----:B------:R-:W-:-:S05]  /*0ff0*/  IMAD R87, R87, -0xa0, RZ ;  /* 0xffffff6057577824 */ /* 0x000fca00078e02ff */
[----:B------:R-:W-:-:S14]  /*1000*/  R2UR UR59, R87 ;  /* 0x00000000573b72ca */ /* 0x000fdc00000e0000 */
[----:B------:R-:W3:Y:S01]  /*1010*/  LDCU UR59, c[0x0][UR59+0x2a0] ;  /* 0x000054003b3b77ac */ /* 0x000ee20008000800 */
[----:B------:R-:W3:Y:S01]  /*1020*/  S2UR UR8, SR_CgaCtaId ;  /* 0x00000000000879c3 */ /* 0x000ee20000008800 */
[----:B------:R-:W3:Y:S01]  /*1030*/  LDCU UR21, c[0x0][0xb24] ;  /* 0x00016480ff1577ac */ /* 0x000ee20008000800 */
[----:B------:R-:W3:Y:S01]  /*1040*/  LDCU UR42, c[0x0][0xb24] ;  /* 0x00016480ff2a77ac */ /* 0x000ee20008000800 */
[----:B-1----:R-:W-:Y:S01]  /*1050*/  I2FP.F32.U32 R3, UR16 ;  /* 0x0000001000037c45 */ /* 0x002fe20008201000 */
[----:B------:R-:W1:Y:S04]  /*1060*/  LDCU UR29, c[0x0][0xb30] ;  /* 0x00016600ff1d77ac */ /* 0x000e680008000800 */
[----:B--2---:R-:W-:Y:S01]  /*1070*/  FMUL R3, R3, UR5 ;  /* 0x0000000503037c20 */ /* 0x004fe20008400000 */
[----:B------:R-:W-:Y:S01]  /*1080*/  UMOV UR34, 0x5 ;  /* 0x0000000500227882 */ /* 0x000fe20000000000 */
[----:B----4-:R-:W-:-:S04]  /*1090*/  I2FP.F32.U32 R2, UR20 ;  /* 0x0000001400027c45 */ /* 0x010fc80008201000 */
[----:B------:R-:W2:Y:S01]  /*10a0*/  F2I.U32.TRUNC.NTZ R3, R3 ;  /* 0x0000000300037305 */ /* 0x000ea2000020f000 */
[----:B---3--:R-:W-:Y:S01]  /*10b0*/  FMUL R2, R2, UR4 ;  /* 0x0000000402027c20 */ /* 0x008fe20008400000 */
[----:B------:R-:W-:Y:S02]  /*10c0*/  ULOP3.LUT UR5, UR8, 0x2, URZ, 0xc0, !UPT ;  /* 0x0000000208057892 */ /* 0x000fe4000f8ec0ff */
[----:B------:R-:W-:-:S04]  /*10d0*/  ULOP3.LUT UR50, UR8, 0x1, URZ, 0xc0, !UPT ;  /* 0x0000000108327892 */ /* 0x000fc8000f8ec0ff */
[----:B------:R-:W3:Y:S01]  /*10e0*/  F2I.U32.TRUNC.NTZ R2, R2 ;  /* 0x0000000200027305 */ /* 0x000ee2000020f000 */
[----:B------:R-:W-:Y:S02]  /*10f0*/  UISETP.GT.U32.AND UP0, UPT, UR5, 0xffff, UPT ;  /* 0x0000ffff0500788c */ /* 0x000fe4000bf04070 */
[----:B------:R-:W-:Y:S02]  /*1100*/  UISETP.GT.U32.AND UP1, UPT, UR50, 0xffff, UPT ;  /* 0x0000ffff3200788c */ /* 0x000fe4000bf24070 */
[----:B------:R-:W-:Y:S01]  /*1110*/  USEL UR26, UR5, 0xffff, !UP0 ;  /* 0x0000ffff051a7887 */ /* 0x000fe2000c000000 */
[----:B--2---:R-:W-:Y:S01]  /*1120*/  R2UR UR4, R3 ;  /* 0x00000000030472ca */ /* 0x004fe200000e0000 */
[----:B------:R-:W-:Y:S02]  /*1130*/  USHF.R.U32.HI UR32, URZ, 0x1, UR8 ;  /* 0x00000001ff207899 */ /* 0x000fe40008011608 */
[----:B------:R-:W-:Y:S02]  /*1140*/  USHF.L.U32 UR31, UR8, 0xa, URZ ;  /* 0x0000000a081f7899 */ /* 0x000fe400080006ff */
[----:B------:R-:W-:-:S02]  /*1150*/  USHF.L.U32 UR30, UR8, 0xd, URZ ;  /* 0x0000000d081e7899 */ /* 0x000fc400080006ff */
[----:B------:R-:W-:Y:S01]  /*1160*/  USEL UR27, UR50, 0xffff, !UP1 ;  /* 0x0000ffff321b7887 */ /* 0x000fe2000c800000 */
[----:B---3--:R-:W-:Y:S02]  /*1170*/  R2UR UR6, R2 ;  /* 0x00000000020672ca */ /* 0x008fe400000e0000 */
[----:B------:R-:W-:-:S03]  /*1180*/  PRMT R2, RZ, 0x7610, R2 ;  /* 0x00007610ff027816 */ /* 0x000fc60000000002 */
[----:B------:R-:W-:-:S04]  /*1190*/  UIADD3 UR5, UPT, UPT, -UR4, URZ, URZ ;  /* 0x000000ff04057290 */ /* 0x000fc8000fffe1ff */
[----:B------:R-:W-:-:S04]  /*11a0*/  UIMAD UR59, UR59, UR5, UR16 ;  /* 0x000000053b3b72a4 */ /* 0x000fc8000f8e0210 */
[----:B------:R-:W-:-:S04]  /*11b0*/  UIADD3 UR4, UPT, UPT, -UR6, URZ, URZ ;  /* 0x000000ff06047290 */ /* 0x000fc8000fffe1ff */
[----:B------:R-:W-:-:S06]  /*11c0*/  UIMAD UR4, UR7, UR4, UR20 ;  /* 0x00000004070472a4 */ /* 0x000fcc000f8e0214 */
[----:B------:R-:W-:Y:S01]  /*11d0*/  IMAD.U32 R87, RZ, RZ, UR4 ;  /* 0x00000004ff577e24 */ /* 0x000fe2000f8e00ff */
[----:B-1----:R-:W-:Y:S06]  /*11e0*/  BRA.U UP4, `(.L_x_18) ;  /* 0x0000000104407547 */ /* 0x002fec000b800000 */
[----:B------:R-:W-:-:S13]  /*11f0*/  R2UR UR4, R87 ;  /* 0x00000000570472ca */ /* 0x000fda00000e0000 */
[----:B------:R-:W-:Y:S02]  /*1200*/  UISETP.NE.AND UP0, UPT, UR4, URZ, UPT ;  /* 0x000000ff0400728c */ /* 0x000fe4000bf05270 */
[----:B------:R-:W-:Y:S02]  /*1210*/  UISETP.NE.AND UP1, UPT, UR4, 0x1, UPT ;  /* 0x000000010400788c */ /* 0x000fe4000bf25270 */
[----:B------:R-:W-:Y:S02]  /*1220*/  UISETP.NE.AND UP2, UPT, UR59, URZ, UP0 ;  /* 0x000000ff3b00728c */ /* 0x000fe40008745270 */
[----:B------:R-:W-:Y:S02]  /*1230*/  USEL UR4, URZ, 0x2, UP0 ;  /* 0x00000002ff047887 */ /* 0x000fe40008000000 */
[----:B------:R-:W-:Y:S02]  /*1240*/  USEL UR8, URZ, 0x1, UP2 ;  /* 0x00000001ff087887 */ /* 0x000fe40009000000 */
[----:B------:R-:W-:-:S02]  /*1250*/  UISETP.NE.AND UP2, UPT, UR59, URZ, UPT ;  /* 0x000000ff3b00728c */ /* 0x000fc4000bf45270 */
[----:B------:R-:W-:Y:S02]  /*1260*/  USEL UR5, URZ, 0x4, UP1 ;  /* 0x00000004ff057887 */ /* 0x000fe40008800000 */
[----:B------:R-:W-:Y:S02]  /*1270*/  UISETP.NE.AND UP0, UPT, UR59, 0x1, UPT ;  /* 0x000000013b00788c */ /* 0x000fe4000bf05270 */
[----:B------:R-:W-:Y:S02]  /*1280*/  USEL UR6, URZ, 0x8, UP1 ;  /* 0x00000008ff067887 */ /* 0x000fe40008800000 */
[----:B------:R-:W-:Y:S02]  /*1290*/  USEL UR7, UR5, 0x4, UP2 ;  /* 0x0000000405077887 */ /* 0x000fe40009000000 */
[----:B------:R-:W-:Y:S02]  /*12a0*/  USEL UR4, UR4, 0x2, UP0 ;  /* 0x0000000204047887 */ /* 0x000fe40008000000 */
[----:B------:R-:W-:-:S02]  /*12b0*/  USEL UR5, UR6, 0x8, UP0 ;  /* 0x0000000806057887 */ /* 0x000fc40008000000 */
[----:B------:R-:W-:-:S04]  /*12c0*/  UIADD3 UR4, UPT, UPT, UR4, UR7, UR8 ;  /* 0x0000000704047290 */ /* 0x000fc8000fffe008 */
[----:B------:R-:W-:-:S06]  /*12d0*/  UIADD3 UR4, UPT, UPT, UR4, UR5, URZ ;  /* 0x0000000504047290 */ /* 0x000fcc000fffe0ff */
[----:B------:R-:W-:-:S07]  /*12e0*/  MOV R2, UR4 ;  /* 0x0000000400027c02 */ /* 0x000fce0008000f00 */
.L_x_18:
[----:B------:R-:W1:Y:S01]  /*12f0*/  S2UR UR36, SR_CTAID.Z ;  /* 0x00000000002479c3 */ /* 0x000e620000002700 */
[----:B------:R-:W-:Y:S01]  /*1300*/  UISETP.GE.AND UP0, UPT, UR21, 0x1, UPT ;  /* 0x000000011500788c */ /* 0x000fe2000bf06270 */
[----:B------:R-:W-:-:S08]  /*1310*/  UMOV UR33, 0x3 ;  /* 0x0000000300217882 */ /* 0x000fd00000000000 */
[----:B------:R-:W-:Y:S05]  /*1320*/  BRA.U !UP0, `(.L_x_19) ;  /* 0x0000000108d47547 */ /* 0x000fea000b800000 */
[----:B------:R-:W2:Y:S01]  /*1330*/  LDCU.128 UR12, c[0x0][0xb10] ;  /* 0x00016200ff0c77ac */ /* 0x000ea20008000c00 */
[----:B------:R-:W3:Y:S01]  /*1340*/  LDCU UR6, c[0x0][0x370] ;  /* 0x00006e00ff0677ac */ /* 0x000ee20008000800 */
[----:B------:R-:W4:Y:S01]  /*1350*/  LDCU UR5, c[0x0][0x374] ;  /* 0x00006e80ff0577ac */ /* 0x000f220008000800 */
[----:B------:R-:W1:Y:S01]  /*1360*/  LDCU UR28, c[0x0][0xb0c] ;  /* 0x00016180ff1c77ac */ /* 0x000e620008000800 */
[----:B------:R-:W1:Y:S01]  /*1370*/  LDCU UR4, c[0x0][0xb20] ;  /* 0x00016400ff0477ac */ /* 0x000e620008000800 */
[----:B------:R-:W1:Y:S01]  /*1380*/  LDCU.64 UR8, c[0x0][0xb28] ;  /* 0x00016500ff0877ac */ /* 0x000e620008000a00 */
[----:B--2---:R-:W-:Y:S02]  /*1390*/  UISETP.NE.AND UP0, UPT, UR14, 0x1, UPT ;  /* 0x000000010e00788c */ /* 0x004fe4000bf05270 */
[----:B----4-:R-:W-:Y:S02]  /*13a0*/  UIMAD.WIDE.U32 UR10, UR5, UR15, URZ ;  /* 0x0000000f050a72a5 */ /* 0x010fe4000f8e00ff */
[----:B---3--:R-:W-:-:S02]  /*13b0*/  UIMAD.WIDE.U32 UR22, UR6, UR12, URZ ;  /* 0x0000000c061672a5 */ /* 0x008fc4000f8e00ff */
[----:B-1----:R-:W-:Y:S02]  /*13c0*/  UISETP.NE.AND UP1, UPT, UR28, 0x1, UPT ;  /* 0x000000011c00788c */ /* 0x002fe4000bf25270 */
[----:B------:R-:W-:Y:S01]  /*13d0*/  UISETP.NE.AND UP2, UPT, UR21, 0x1, UPT ;  /* 0x000000011500788c */ /* 0x000fe2000bf45270 */
[----:B------:R-:W-:Y:S02]  /*13e0*/  UMOV UR10, UR11 ;  /* 0x0000000b000a7c82 */ /* 0x000fe40008000000 */
[----:B------:R-:W-:Y:S01]  /*13f0*/  UMOV UR22, UR23 ;  /* 0x0000001700167c82 */ /* 0x000fe20008000000 */
[----:B------:R-:W-:Y:S02]  /*1400*/  @UP0 USHF.R.U32.HI UR5, URZ, UR4, UR10 ;  /* 0x00000004ff050299 */ /* 0x000fe4000801160a */
[----:B------:R-:W-:Y:S02]  /*1410*/  UIMAD.WIDE.U32 UR24, UR20, UR15, URZ ;  /* 0x0000000f141872a5 */ /* 0x000fe4000f8e00ff */
[----:B------:R-:W-:-:S02]  /*1420*/  UIMAD.WIDE.U32 UR10, UR5, UR8, URZ ;  /* 0x00000008050a72a5 */ /* 0x000fc4000f8e00ff */
[----:B------:R-:W-:Y:S02]  /*1430*/  @UP1 USHF.R.U32.HI UR6, URZ, UR13, UR22 ;  /* 0x0000000dff061299 */ /* 0x000fe40008011616 */
[----:B------:R-:W-:Y:S02]  /*1440*/  UIMAD.WIDE.U32 UR18, UR16, UR12, URZ ;  /* 0x0000000c101272a5 */ /* 0x000fe4000f8e00ff */
[----:B------:R-:W-:Y:S01]  /*1450*/  UIMAD.WIDE.U32 UR22, UR6, UR8, URZ ;  /* 0x00000008061672a5 */ /* 0x000fe2000f8e00ff */
[----:B------:R-:W-:Y:S01]  /*1460*/  UMOV UR24, UR25 ;  /* 0x0000001900187c82 */ /* 0x000fe20008000000 */
[----:B------:R-:W-:Y:S01]  /*1470*/  UMOV UR10, UR11 ;  /* 0x0000000b000a7c82 */ /* 0x000fe20008000000 */
[----:B------:R-:W-:Y:S02]  /*1480*/  USHF.R.U32.HI UR24, URZ, UR4, UR24 ;  /* 0x00000004ff187299 */ /* 0x000fe40008011618 */
[----:B------:R-:W-:Y:S02]  /*1490*/  @UP2 USHF.R.U32.HI UR5, URZ, UR9, UR10 ;  /* 0x00000009ff052299 */ /* 0x000fe4000801160a */
[----:B------:R-:W-:Y:S01]  /*14a0*/  UMOV UR7, UR23 ;  /* 0x0000001700077c82 */ /* 0x000fe20008000000 */
[----:B------:R-:W-:Y:S01]  /*14b0*/  UMOV UR18, UR19 ;  /* 0x0000001300127c82 */ /* 0x000fe20008000000 */
[----:B------:R-:W-:-:S02]  /*14c0*/  @UP2 USHF.R.U32.HI UR6, URZ, UR9, UR7 ;  /* 0x00000009ff062299 */ /* 0x000fc40008011607 */
[----:B------:R-:W-:Y:S02]  /*14d0*/  USHF.R.U32.HI UR18, URZ, UR13, UR18 ;  /* 0x0000000dff127299 */ /* 0x000fe40008011612 */
[----:B------:R-:W-:Y:S02]  /*14e0*/  USEL UR4, UR20, UR24, !UP0 ;  /* 0x0000001814047287 */ /* 0x000fe4000c000000 */
[----:B------:R-:W-:Y:S02]  /*14f0*/  UIMAD UR7, UR5, UR21, URZ ;  /* 0x00000015050772a4 */ /* 0x000fe4000f8e02ff */
[----:B------:R-:W-:Y:S02]  /*1500*/  USEL UR5, UR16, UR18, !UP1 ;  /* 0x0000001210057287 */ /* 0x000fe4000c800000 */
[----:B------:R-:W-:Y:S02]  /*1510*/  UIMAD UR12, UR6, UR21, URZ ;  /* 0x00000015060c72a4 */ /* 0x000fe4000f8e02ff */
[----:B------:R-:W-:-:S02]  /*1520*/  UISETP.GE.AND UP0, UPT, UR4, UR7, UPT ;  /* 0x000000070400728c */ /* 0x000fc4000bf06270 */
[----:B------:R-:W-:Y:S02]  /*1530*/  UIMAD.WIDE.U32 UR10, UR4, UR8, URZ ;  /* 0x00000008040a72a5 */ /* 0x000fe4000f8e00ff */
[----:B------:R-:W-:Y:S02]  /*1540*/  UISETP.GE.OR UP0, UPT, UR5, UR12, UP0 ;  /* 0x0000000c0500728c */ /* 0x000fe40008706670 */
[----:B------:R-:W-:Y:S02]  /*1550*/  UIMAD.WIDE.U32 UR12, UR5, UR8, URZ ;  /* 0x00000008050c72a5 */ /* 0x000fe4000f8e00ff */
[----:B------:R-:W-:Y:S01]  /*1560*/  UIADD3 UR10, UPT, UPT, -UR4, URZ, URZ ;  /* 0x000000ff040a7290 */ /* 0x000fe2000fffe1ff */
[----:B------:R-:W-:Y:S01]  /*1570*/  UMOV UR8, UR11 ;  /* 0x0000000b00087c82 */ /* 0x000fe20008000000 */
[----:B------:R-:W-:Y:S02]  /*1580*/  UIADD3 UR11, UPT, UPT, -UR5, URZ, URZ ;  /* 0x000000ff050b7290 */ /* 0x000fe4000fffe1ff */
[----:B------:R-:W-:-:S03]  /*1590*/  USHF.R.U32.HI UR8, URZ, UR9, UR8 ;  /* 0x00000009ff087299 */ /* 0x000fc60008011608 */
[----:B------:R-:W-:Y:S01]  /*15a0*/  @!UP0 UMOV UR7, UR13 ;  /* 0x0000000d00078c82 */ /* 0x000fe20008000000 */
[----:B------:R-:W-:Y:S02]  /*15b0*/  UIMAD UR20, UR14, UR10, UR20 ;  /* 0x0000000a0e1472a4 */ /* 0x000fe4000f8e0214 */
[----:B------:R-:W-:Y:S02]  /*15c0*/  USEL UR8, UR4, UR8, !UP2 ;  /* 0x0000000804087287 */ /* 0x000fe4000d000000 */
[----:B------:R-:W-:Y:S02]  /*15d0*/  @!UP0 USHF.R.U32.HI UR7, URZ, UR9, UR7 ;  /* 0x00000009ff078299 */ /* 0x000fe40008011607 */
[----:B------:R-:W-:Y:S02]  /*15e0*/  UIADD3 UR9, UPT, UPT, -UR8, URZ, URZ ;  /* 0x000000ff08097290 */ /* 0x000fe4000fffe1ff */
[----:B------:R-:W-:Y:S02]  /*15f0*/  @!UP0 USEL UR7, UR5, UR7, !UP2 ;  /* 0x0000000705078287 */ /* 0x000fe4000d000000 */
[----:B------:R-:W-:-:S02]  /*1600*/  UIMAD UR9, UR21, UR9, UR4 ;  /* 0x00000009150972a4 */ /* 0x000fc4000f8e0204 */
[----:B------:R-:W-:Y:S02]  /*1610*/  @!UP0 UIADD3 UR8, UPT, UPT, UR8, -UR7, URZ ;  /* 0x8000000708088290 */ /* 0x000fe4000fffe0ff */
[----:B------:R-:W-:Y:S02]  /*1620*/  @!UP0 UIMAD UR6, UR9, UR6, UR7 ;  /* 0x00000006090682a4 */ /* 0x000fe4000f8e0207 */
[----:B------:R-:W-:Y:S02]  /*1630*/  @!UP0 UIMAD UR4, UR8, UR21, UR5 ;  /* 0x00000015080482a4 */ /* 0x000fe4000f8e0205 */
[----:B------:R-:W-:Y:S02]  /*1640*/  UIMAD UR16, UR28, UR11, UR16 ;  /* 0x0000000b1c1072a4 */ /* 0x000fe4000f8e0210 */
[----:B------:R-:W-:Y:S01]  /*1650*/  UIMAD UR20, UR4, UR14, UR20 ;  /* 0x0000000e041472a4 */ /* 0x000fe2000f8e0214 */
[----:B------:R-:W-:Y:S02]  /*1660*/  @!UP0 UMOV UR5, UR6 ;  /* 0x0000000600058c82 */ /* 0x000fe40008000000 */
[----:B------:R-:W-:-:S12]  /*1670*/  UIMAD UR16, UR5, UR28, UR16 ;  /* 0x0000001c051072a4 */ /* 0x000fd8000f8e0210 */
.L_x_19:
[----:B------:R-:W-:Y:S02]  /*1680*/  UISETP.NE.AND UP1, UPT, UR29, 0x1, UPT ;  /* 0x000000011d00788c */ /* 0x000fe4000bf25270 */
[----:B------:R-:W-:Y:S02]  /*1690*/  ULOP3.LUT UR27, UR27, 0xffff, URZ, 0xc0, !UPT ;  /* 0x0000ffff1b1b7892 */ /* 0x000fe4000f8ec0ff */
[----:B------:R-:W-:Y:S02]  /*16a0*/  ULOP3.LUT UR26, UR26, 0xffff, URZ, 0xc0, !UPT ;  /* 0x0000ffff1a1a7892 */ /* 0x000fe4000f8ec0ff */
[----:B------:R-:W-:Y:S02]  /*16b0*/  UISETP.NE.AND UP0, UPT, UR17, 0x2, UPT ;  /* 0x000000021100788c */ /* 0x000fe4000bf05270 */
[----:B------:R-:W-:Y:S02]  /*16c0*/  ULOP3.LUT UR31, UR31, 0x800, URZ, 0xc0, !UPT ;  /* 0x000008001f1f7892 */ /* 0x000fe4000f8ec0ff */
[----:B------:R-:W-:-:S02]  /*16d0*/  ULOP3.LUT UR30, UR30, 0x2000, URZ, 0xc0, !UPT ;  /* 0x000020001e1e7892 */ /* 0x000fc4000f8ec0ff */
[----:B------:R-:W-:Y:S02]  /*16e0*/  USHF.L.U32 UR27, UR34, UR27, URZ ;  /* 0x0000001b221b7299 */ /* 0x000fe400080006ff */
[----:B------:R-:W-:Y:S01]  /*16f0*/  USHF.L.U32 UR26, UR33, UR26, URZ ;  /* 0x0000001a211a7299 */ /* 0x000fe200080006ff */
[----:B------:R-:W-:Y:S11]  /*1700*/  BRA.U UP1, `(.L_x_20) ;  /* 0x0000000101447547 */ /* 0x000ff6000b800000 */
[----:B------:R-:W2:Y:S01]  /*1710*/  LDCU.128 UR8, c[0x0][0xb10] ;  /* 0x00016200ff0877ac */ /* 0x000ea20008000c00 */
[----:B------:R-:W3:Y:S01]  /*1720*/  LDCU UR12, c[0x0][0xb0c] ;  /* 0x00016180ff0c77ac */ /* 0x000ee20008000800 */
[----:B------:R-:W4:Y:S01]  /*1730*/  LDCU UR13, c[0x0][0xb20] ;  /* 0x00016400ff0d77ac */ /* 0x000f220008000800 */
[----:B--2---:R-:W-:Y:S02]  /*1740*/  UIMAD.WIDE.U32 UR6, UR16, UR8, URZ ;  /* 0x00000008100672a5 */ /* 0x004fe4000f8e00ff */
[----:B------:R-:W-:Y:S02]  /*1750*/  UIMAD.WIDE.U32 UR4, UR20, UR11, URZ ;  /* 0x0000000b140472a5 */ /* 0x000fe4000f8e00ff */
[----:B---3--:R-:W-:Y:S02]  /*1760*/  UISETP.NE.AND UP2, UPT, UR12, 0x1, UPT ;  /* 0x000000010c00788c */ /* 0x008fe4000bf45270 */
[----:B------:R-:W-:Y:S01]  /*1770*/  UISETP.NE.AND UP1, UPT, UR10, 0x1, UPT ;  /* 0x000000010a00788c */ /* 0x000fe2000bf25270 */
[----:B------:R-:W-:-:S02]  /*1780*/  UMOV UR6, UR7 ;  /* 0x0000000700067c82 */ /* 0x000fc40008000000 */
[----:B------:R-:W-:Y:S01]  /*1790*/  UMOV UR4, UR5 ;  /* 0x0000000500047c82 */ /* 0x000fe20008000000 */
[----:B------:R-:W-:Y:S02]  /*17a0*/  USHF.R.U32.HI UR6, URZ, UR9, UR6 ;  /* 0x00000009ff067299 */ /* 0x000fe40008011606 */
[----:B----4-:R-:W-:Y:S02]  /*17b0*/  USHF.R.U32.HI UR4, URZ, UR13, UR4 ;  /* 0x0000000dff047299 */ /* 0x010fe40008011604 */
[----:B------:R-:W-:Y:S02]  /*17c0*/  USEL UR5, UR16, UR6, !UP2 ;  /* 0x0000000610057287 */ /* 0x000fe4000d000000 */
[----:B------:R-:W-:-:S04]  /*17d0*/  USEL UR4, UR20, UR4, !UP1 ;  /* 0x0000000414047287 */ /* 0x000fc8000c800000 */
[----:B------:R-:W-:Y:S02]  /*17e0*/  UIADD3 UR6, UPT, UPT, UR5, -UR4, URZ ;  /* 0x8000000405067290 */ /* 0x000fe4000fffe0ff */
[----:B------:R-:W-:Y:S02]  /*17f0*/  UIADD3 UR4, UPT, UPT, -UR5, UR4, URZ ;  /* 0x0000000405047290 */ /* 0x000fe4000fffe1ff */
[----:B------:R-:W-:Y:S02]  /*1800*/  UIMAD UR20, UR6, UR10, UR20 ;  /* 0x0000000a061472a4 */ /* 0x000fe4000f8e0214 */
[----:B------:R-:W-:-:S12]  /*1810*/  UIMAD UR16, UR4, UR12, UR16 ;  /* 0x0000000c041072a4 */ /* 0x000fd8000f8e0210 */
.L_x_20:
[----:B------:R-:W-:Y:S05]  /*1820*/  BRA.U !UP5, `(.L_x_21) ;  /* 0x000000010d0c7547 */ /* 0x000fea000b800000 */
[----:B------:R-:W-:Y:S01]  /*1830*/  UCGABAR_WAIT ;  /* 0x0000000000007dc7 */ /* 0x000fe20008000000 */
[----:B------:R-:W-:Y:S01]  /*1840*/  CCTL.IVALL ;  /* 0x00000000ff00798f */ /* 0x000fe20002000000 */
[----:B------:R-:W-:Y:S05]  /*1850*/  BRA `(.L_x_22) ;  /* 0x0000000000047947 */ /* 0x000fea0003800000 */
.L_x_21:
[----:B------:R-:W-:Y:S06]  /*1860*/  BAR.SYNC.DEFER_BLOCKING 0x0 ;  /* 0x0000000000007b1d */ /* 0x000fec0000010000 */
.L_x_22:
[----:B------:R-:W-:Y:S05]  /*1870*/  BRA.U UP0, `(.L_x_23) ;  /* 0x0000001500a07547 */ /* 0x000fea000b800000 */
[----:B------:R-:W2:Y:S01]  /*1880*/  LDCU UR7, c[0x0][0x38c] ;  /* 0x00007180ff0777ac */ /* 0x000ea20008000800 */
[----:B------:R-:W3:Y:S01]  /*1890*/  S2UR UR8, SR_CgaCtaId ;  /* 0x00000000000879c3 */ /* 0x000ee20000008800 */
[----:B------:R-:W-:Y:S01]  /*18a0*/  PLOP3.LUT P1, PT, PT, PT, UP3, 0x80, 0x8 ;  /* 0x000000000008781c */ /* 0x000fe20003f2f038 */
[----:B------:R-:W-:Y:S01]  /*18b0*/  IMAD.MOV.U32 R12, RZ, RZ, 0x1 ;  /* 0x00000001ff0c7424 */ /* 0x000fe200078e00ff */
[----:B------:R-:W-:Y:S01]  /*18c0*/  UMOV UR21, 0x400 ;  /* 0x0000040000157882 */ /* 0x000fe20000000000 */
[----:B------:R-:W-:Y:S01]  /*18d0*/  USHF.L.U32 UR5, UR32, 0x5, URZ ;  /* 0x0000000520057899 */ /* 0x000fe200080006ff */
[----:B------:R-:W-:Y:S01]  /*18e0*/  ISETP.EQ.OR P2, PT, R0, RZ, P3 ;  /* 0x000000ff0000720c */ /* 0x000fe20001f42670 */
[----:B------:R-:W-:Y:S01]  /*18f0*/  UISETP.NE.AND UP1, UPT, UR17, URZ, UPT ;  /* 0x000000ff1100728c */ /* 0x000fe2000bf25270 */
[----:B------:R-:W-:Y:S02]  /*1900*/  PLOP3.LUT P1, PT, P1, PT, PT, 0x8, 0x80 ;  /* 0x000000000080781c */ /* 0x000fe40000f2e170 */
[----:B------:R-:W-:Y:S01]  /*1910*/  CS2R R10, SRZ ;  /* 0x00000000000a7805 */ /* 0x000fe2000001ff00 */
[----:B------:R-:W-:Y:S01]  /*1920*/  IMAD.MOV.U32 R9, RZ, RZ, RZ ;  /* 0x000000ffff097224 */ /* 0x000fe200078e00ff */
[----:B------:R-:W4:Y:S01]  /*1930*/  LDCU UR43, c[0x0][0x370] ;  /* 0x00006e00ff2b77ac */ /* 0x000f220008000800 */
[----:B------:R-:W-:Y:S01]  /*1940*/  IMAD.MOV.U32 R8, RZ, RZ, 0x1 ;  /* 0x00000001ff087424 */ /* 0x000fe200078e00ff */
[----:B------:R-:W1:Y:S01]  /*1950*/  LDCU.64 UR28, c[0x0][0x348] ;  /* 0x00006900ff1c77ac */ /* 0x000e620008000a00 */
[----:B--2---:R-:W-:-:S02]  /*1960*/  UIADD3 UR6, UPT, UPT, UR7, 0x3f, URZ ;  /* 0x0000003f07067890 */ /* 0x004fc4000fffe0ff */
[----:B------:R-:W-:Y:S02]  /*1970*/  UIADD3 UR49, UPT, UPT, UR7, 0x7e, URZ ;  /* 0x0000007e07317890 */ /* 0x000fe4000fffe0ff */
[----:B------:R-:W-:Y:S02]  /*1980*/  USHF.R.S32.HI UR4, URZ, 0x1f, UR6 ;  /* 0x0000001fff047899 */ /* 0x000fe40008011406 */
[----:B---3--:R-:W-:Y:S02]  /*1990*/  ULEA UR21, UR8, UR21, 0x18 ;  /* 0x0000001508157291 */ /* 0x008fe4000f8ec0ff */
[----:B------:R-:W-:Y:S02]  /*19a0*/  ULEA.HI UR4, UR4, UR6, URZ, 0x6 ;  /* 0x0000000604047291 */ /* 0x000fe4000f8f30ff */
[----:B------:R-:W-:Y:S02]  /*19b0*/  UIADD3 UR6, UPT, UPT, UR7, -0x1, URZ ;  /* 0xffffffff07067890 */ /* 0x000fe4000fffe0ff */
[----:B------:R-:W-:-:S02]  /*19c0*/  USHF.R.S32.HI UR45, URZ, 0x6, UR4 ;  /* 0x00000006ff2d7899 */ /* 0x000fc40008011404 */
[----:B------:R-:W-:Y:S02]  /*19d0*/  UISETP.GE.U32.AND UP2, UPT, UR6, -0x7f, UPT ;  /* 0xffffff810600788c */ /* 0x000fe4000bf46070 */
[----:B------:R-:W-:Y:S01]  /*19e0*/  UISETP.LT.U32.AND UP0, UPT, UR45, 0xa, UPT ;  /* 0x0000000a2d00788c */ /* 0x000fe2000bf01070 */
[----:B------:R-:W2:Y:S03]  /*19f0*/  LDCU UR41, c[0x0][0x374] ;  /* 0x00006e80ff2977ac */ /* 0x000ea60008000800 */
[----:B------:R-:W-:Y:S02]  /*1a00*/  USEL UR44, UR45, 0xa, UP0 ;  /* 0x0000000a2d2c7887 */ /* 0x000fe40008000000 */
[----:B------:R-:W-:Y:S02]  /*1a10*/  ULOP3.LUT UR46, UR5, 0x20, URZ, 0xe2, !UPT ;  /* 0x00000020052e7892 */ /* 0x000fe4000f8ee2ff */
[----:B------:R-:W-:-:S02]  /*1a20*/  UIADD3 UR24, UPT, UPT, UR44, -0x1, URZ ;  /* 0xffffffff2c187890 */ /* 0x000fc4000fffe0ff */
[----:B------:R-:W-:Y:S02]  /*1a30*/  @UP2 UIADD3 UR24, UPT, UPT, UR44, URZ, URZ ;  /* 0x000000ff2c182290 */ /* 0x000fe4000fffe0ff */
[----:B------:R-:W-:Y:S02]  /*1a40*/  USEL UR25, UR48, 0x2, UP1 ;  /* 0x0000000230197887 */ /* 0x000fe40008800000 */
[----:B------:R-:W-:Y:S02]  /*1a50*/  UIADD3 UR38, UPT, UPT, UR21, 0x6400, UR31 ;  /* 0x0000640015267890 */ /* 0x000fe4000fffe01f */
[----:B------:R-:W-:Y:S02]  /*1a60*/  UIADD3 UR37, UPT, UPT, UR21, 0x10400, UR30 ;  /* 0x0001040015257890 */ /* 0x000fe4000fffe01e */
[----:B------:R-:W-:Y:S02]  /*1a70*/  UIADD3 UR47, UPT, UPT, UR45, -UR44, URZ ;  /* 0x8000002c2d2f7290 */ /* 0x000fe4000fffe0ff */
[----:B------:R-:W-:Y:S01]  /*1a80*/  UIADD3 UR24, UPT, UPT, UR24, 0x1, URZ ;  /* 0x0000000118187890 */ /* 0x000fe2000fffe0ff */
[----:B-12-4-:R-:W-:-:S11]  /*1a90*/  UMOV UR7, URZ ;  /* 0x000000ff00077c82 */ /* 0x016fd60008000000 */
.L_x_43:
[----:B-1----:R-:W1:Y:S02]  /*1aa0*/  S2UR UR4, SR_CgaCtaId ;  /* 0x00000000000479c3 */ /* 0x002e640000008800 */
[----:B-1----:R-:W-:-:S09]  /*1ab0*/  UISETP.NE.AND UP0, UPT, UR4, URZ, UPT ;  /* 0x000000ff0400728c */ /* 0x002fd2000bf05270 */
[----:B------:R-:W-:Y:S05]  /*1ac0*/  BRA.U UP0, `(.L_x_24) ;  /* 0x0000000100287547 */ /* 0x000fea000b800000 */
[----:B------:R-:W-:Y:S02]  /*1ad0*/  LEA R0, R9, UR21, 0x3 ;  /* 0x0000001509007c11 */ /* 0x000fe4000f8e18ff */
[----:B------:R-:W-:-:S04]  /*1ae0*/  SHF.L.U32 R3, R8, 0x1f, RZ ;  /* 0x0000001f08037819 */ /* 0x000fc800000006ff */
[----:B------:R-:W1:Y:S02]  /*1af0*/  SYNCS.PHASECHK.TRANS64.TRYWAIT P0, [R0+URZ+0x160], R3 ;  /* 0x00016003000075a7 */ /* 0x000e6400080011ff */
[----:B-1----:R-:W-:Y:S05]  /*1b00*/  @!P0 BRA `(.L_x_25) ;  /* 0x0000008000348947 */ /* 0x002fea0003800000 */
.L_x_139:
[----:B------:R2:W-:Y:S01]  /*1b10*/  SYNCS.ARRIVE.TRANS64.A1T0 RZ, [R0+URZ+0x150], RZ ;  /* 0x000150ff00ff79a7 */ /* 0x0005e200081000ff */
[----:B------:R-:W-:-:S05]  /*1b20*/  VIADD R9, R9, 0x1 ;  /* 0x0000000109097836 */ /* 0x000fca0000000000 */
[----:B------:R-:W-:-:S04]  /*1b30*/  ISETP.NE.AND P0, PT, R9, 0x2, PT ;  /* 0x000000020900780c */ /* 0x000fc80003f05270 */
[----:B-1----:R-:W-:Y:S02]  /*1b40*/  SEL R3, RZ, 0x1, P0 ;  /* 0x00000001ff037807 */ /* 0x002fe40000000000 */
[----:B------:R-:W-:Y:S02]  /*1b50*/  SEL R9, R9, RZ, P0 ;  /* 0x000000ff09097207 */ /* 0x000fe40000000000 */
[----:B------:R-:W-:-:S07]  /*1b60*/  LOP3.LUT R8, R8, R3, RZ, 0x3c, !PT ;  /* 0x0000000308087212 */ /* 0x000fce00078e3cff */
.L_x_24:
[----:B------:R-:W-:Y:S01]  /*1b70*/  ULEA UR4, UR7, UR21, 0x3 ;  /* 0x0000001507047291 */ /* 0x000fe2000f8e18ff */
[----:B--2---:R-:W-:Y:S01]  /*1b80*/  SHF.L.U32 R0, R12, 0x1f, RZ ;  /* 0x0000001f0c007819 */ /* 0x004fe200000006ff */
[----:B------:R-:W-:Y:S02]  /*1b90*/  UISETP.GE.U32.AND UP0, UPT, UR49, 0x7f, UPT ;  /* 0x0000007f3100788c */ /* 0x000fe4000bf06070 */
[----:B------:R-:W-:Y:S02]  /*1ba0*/  ULEA UR11, UR20, UR50, 0x1 ;  /* 0x00000032140b7291 */ /* 0x000fe4000f8e08ff */
[----:B------:R-:W-:Y:S02]  /*1bb0*/  ULEA UR35, UR16, UR46, 0x6 ;  /* 0x0000002e10237291 */ /* 0x000fe4000f8e30ff */
[----:B------:R-:W-:Y:S01]  /*1bc0*/  USHF.L.U32 UR11, UR11, 0x7, URZ ;  /* 0x000000070b0b7899 */ /* 0x000fe200080006ff */
[----:B------:R1:W2:Y:S01]  /*1bd0*/  SYNCS.PHASECHK.TRANS64.TRYWAIT P0, [UR4+0x50], R0 ;  /* 0x00005000ff0075a7 */ /* 0x0002a20008001104 */
[----:B------:R-:W-:Y:S01]  /*1be0*/  UMOV UR6, URZ ;  /* 0x000000ff00067c82 */ /* 0x000fe20008000000 */
[----:B------:R-:W-:Y:S09]  /*1bf0*/  BRA.U !UP0, `(.L_x_26) ;  /* 0x0000000108c07547 */ /* 0x000ff2000b800000 */
[----:B------:R-:W-:Y:S01]  /*1c00*/  UMOV UR13, URZ ;  /* 0x000000ff000d7c82 */ /* 0x000fe20008000000 */
[----:B------:R-:W-:-:S05]  /*1c10*/  UMOV UR4, UR7 ;  /* 0x0000000700047c82 */ /* 0x000fca0008000000 */
.L_x_32:
[----:B------:R-:W-:Y:S01]  /*1c20*/  ULEA UR33, UR4, UR21, 0x3 ;  /* 0x0000001504217291 */ /* 0x000fe2000f8e18ff */
[----:B--2---:R-:W-:Y:S01]  /*1c30*/  @!P3 MOV R2, 0x5000 ;  /* 0x000050000002b802 */ /* 0x004fe20000000f00 */
[----:B--2-4-:R-:W-:Y:S10]  /*1c40*/  @P0 BRA `(.L_x_27) ;  /* 0x00000000000c0947 */ /* 0x014ff40003800000 */
[----:B------:R-:W-:-:S04]  /*1c50*/  SHF.L.U32 R3, R12, 0x1f, RZ ;  /* 0x0000001f0c037819 */ /* 0x000fc800000006ff */
[----:B------:R-:W2:Y:S02]  /*1c60*/  SYNCS.PHASECHK.TRANS64.TRYWAIT P0, [UR33+0x50], R3 ;  /* 0x00005003ff0075a7 */ /* 0x000ea40008001121 */
[----:B--2---:R-:W-:Y:S05]  /*1c70*/  @!P0 BRA `(.L_x_28) ;  /* 0x0000007c00ec8947 */ /* 0x004fea0003800000 */
.L_x_27:
[----:B------:R2:W-:Y:S01]  /*1c80*/  @!P3 SYNCS.ARRIVE.TRANS64 RZ, [UR33], R2 ;  /* 0x00000002ffffb9a7 */ /* 0x0005e20008000021 */
[----:B------:R-:W-:-:S04]  /*1c90*/  ULOP3.LUT UR5, UR25, 0x2, URZ, 0xfc, !UPT ;  /* 0x0000000219057892 */ /* 0x000fc8000f8efcff */
[----:B------:R-:W-:-:S09]  /*1ca0*/  UISETP.NE.AND UP0, UPT, UR5, 0x2, UPT ;  /* 0x000000020500788c */ /* 0x000fd2000bf05270 */
[----:B------:R-:W-:Y:S05]  /*1cb0*/  BRA.U UP0, `(.L_x_29) ;  /* 0x0000000100047547 */ /* 0x000fea000b800000 */
[----:B------:R-:W-:Y:S05]  /*1cc0*/  BPT.TRAP 0x1 ;  /* 0x000000040000795c */ /* 0x000fea0000300000 */
.L_x_29:
[----:B------:R-:W-:Y:S04]  /*1cd0*/  BSSY.RECONVERGENT B0, `(.L_x_30) ;  /* 0x0000003000007945 */ /* 0x000fe80003800200 */
[----:B------:R-:W-:Y:S05]  /*1ce0*/  @P2 BRA `(.L_x_31) ;  /* 0x0000000000042947 */ /* 0x000fea0003800000 */
[----:B------:R-:W-:Y:S05]  /*1cf0*/  BPT.TRAP 0x1 ;  /* 0x000000040000795c */ /* 0x000fea0000300000 */
.L_x_31:
[----:B------:R-:W-:Y:S05]  /*1d00*/  BSYNC.RECONVERGENT B0 ;  /* 0x0000000000007941 */ /* 0x000fea0003800200 */
.L_x_30:
[----:B------:R-:W-:Y:S02]  /*1d10*/  UIADD3 UR5, UPT, UPT, UR4, 0x1, URZ ;  /* 0x0000000104057890 */ /* 0x000fe4000fffe0ff */
[----:B------:R-:W-:Y:S02]  /*1d20*/  ULEA UR32, UR4, UR31, 0xc ;  /* 0x0000001f04207291 */ /* 0x000fe4000f8e60ff */
[----:B------:R-:W-:Y:S02]  /*1d30*/  UISETP.NE.AND UP0, UPT, UR5, 0xa, UPT ;  /* 0x0000000a0500788c */ /* 0x000fe4000bf05270 */
[----:B------:R-:W-:Y:S02]  /*1d40*/  ULEA UR8, UR4, UR30, 0xe ;  /* 0x0000001e04087291 */ /* 0x000fe4000f8e70ff */
[----:B------:R-:W-:Y:S02]  /*1d50*/  USEL UR6, URZ, 0x1, UP0 ;  /* 0x00000001ff067887 */ /* 0x000fe40008000000 */
[----:B------:R-:W-:-:S02]  /*1d60*/  USEL UR7, UR5, URZ, UP0 ;  /* 0x000000ff05077287 */ /* 0x000fc40008000000 */
[----:B------:R-:W-:Y:S02]  /*1d70*/  UIADD3 UR4, UP0, UPT, UR28, 0x180, URZ ;  /* 0x000001801c047890 */ /* 0x000fe4000ff1e0ff */
[----:B------:R-:W-:Y:S01]  /*1d80*/  ULEA UR5, UR7, UR21, 0x3 ;  /* 0x0000001507057291 */ /* 0x000fe2000f8e18ff */
[----:B------:R-:W-:Y:S01]  /*1d90*/  LOP3.LUT R12, R12, UR6, RZ, 0x3c, !PT ;  /* 0x000000060c0c7c12 */ /* 0x000fe2000f8e3cff */
[----:B------:R-:W-:Y:S02]  /*1da0*/  USHF.L.U32 UR34, UR13, 0x6, URZ ;  /* 0x000000060d227899 */ /* 0x000fe400080006ff */
[----:B------:R-:W-:Y:S01]  /*1db0*/  UIADD3 UR13, UPT, UPT, UR13, 0x1, URZ ;  /* 0x000000010d0d7890 */ /* 0x000fe2000fffe0ff */
[----:B-1----:R-:W-:Y:S01]  /*1dc0*/  SHF.L.U32 R0, R12, 0x1f, RZ ;  /* 0x0000001f0c007819 */ /* 0x002fe200000006ff */
[----:B------:R-:W-:Y:S02]  /*1dd0*/  UIADD3 UR14, UP1, UPT, UR28, 0x80, URZ ;  /* 0x000000801c0e7890 */ /* 0x000fe4000ff3e0ff */
[----:B------:R-:W-:Y:S01]  /*1de0*/  UIADD3 UR32, UPT, UPT, UR21, 0x6400, UR32 ;  /* 0x0000640015207890 */ /* 0x000fe2000fffe020 */
[----:B------:R3:W4:Y:S01]  /*1df0*/  SYNCS.PHASECHK.TRANS64.TRYWAIT P0, [UR5+0x50], R0 ;  /* 0x00005000ff0075a7 */ /* 0x0007220008001105 */
[----:B------:R-:W-:-:S02]  /*1e00*/  UIADD3.X UR5, UPT, UPT, URZ, UR29, URZ, UP0, !UPT ;  /* 0x0000001dff057290 */ /* 0x000fc400087fe4ff */
[----:B------:R-:W-:Y:S02]  /*1e10*/  UISETP.NE.AND UP0, UPT, UR13, UR24, UPT ;  /* 0x000000180d00728c */ /* 0x000fe4000bf05270 */
[----:B------:R-:W-:Y:S02]  /*1e20*/  UIADD3.X UR15, UPT, UPT, URZ, UR29, URZ, UP1, !UPT ;  /* 0x0000001dff0f7290 */ /* 0x000fe40008ffe4ff */
[----:B------:R-:W-:Y:S02]  /*1e30*/  UPRMT UR16, URZ, 0x5410, UR27 ;  /* 0x00005410ff107896 */ /* 0x000fe4000800001b */
[----:B------:R-:W-:Y:S02]  /*1e40*/  UIADD3 UR8, UPT, UPT, UR21, 0x10400, UR8 ;  /* 0x0001040015087890 */ /* 0x000fe4000fffe008 */
[----:B------:R-:W-:Y:S01]  /*1e50*/  UPRMT UR6, URZ, 0x5410, UR26 ;  /* 0x00005410ff067896 */ /* 0x000fe2000800001a */
[----:B------:R-:W-:Y:S01]  /*1e60*/  UMOV UR18, 0x0 ;  /* 0x0000000000127882 */ /* 0x000fe20000000000 */
[----:B------:R-:W-:Y:S01]  /*1e70*/  UMOV UR19, 0x10000000 ;  /* 0x1000000000137882 */ /* 0x000fe20000000000 */
[----:B------:R-:W-:Y:S01]  /*1e80*/  UMOV UR12, UR36 ;  /* 0x00000024000c7c82 */ /* 0x000fe20008000000 */
[----:B------:R-:W-:Y:S01]  /*1e90*/  UMOV UR9, UR33 ;  /* 0x0000002100097c82 */ /* 0x000fe20008000000 */
[----:B------:R-:W-:Y:S01]  /*1ea0*/  UMOV UR10, UR34 ;  /* 0x00000022000a7c82 */ /* 0x000fe20008000000 */
[----:B------:R-:W-:Y:S03]  /*1eb0*/  UTMALDG.3D.MULTICAST [UR32], [UR14], UR16, desc[UR18] ;  /* 0x000012200e0073b4 */ /* 0x000fe60008011810 */
[----:B------:R1:W-:Y:S02]  /*1ec0*/  UTMALDG.3D.MULTICAST [UR8], [UR4], UR6, desc[UR18] ;  /* 0x00001208040073b4 */ /* 0x0003e40008011806 */
[----:B-1----:R-:W-:Y:S01]  /*1ed0*/  UMOV UR6, UR24 ;  /* 0x0000001800067c82 */ /* 0x002fe20008000000 */
[----:B------:R-:W-:Y:S01]  /*1ee0*/  UMOV UR4, UR7 ;  /* 0x0000000700047c82 */ /* 0x000fe20008000000 */
[----:B---3--:R-:W-:Y:S05]  /*1ef0*/  BRA.U UP0, `(.L_x_32) ;  /* 0xfffffffd00487547 */ /* 0x008fea000b83ffff */
.L_x_26:
[----:B------:R-:W-:Y:S01]  /*1f00*/  ULEA UR4, UR7, UR21, 0x3 ;  /* 0x0000001507047291 */ /* 0x000fe2000f8e18ff */
[----:B-1----:R-:W-:Y:S01]  /*1f10*/  SHF.L.U32 R0, R12, 0x1f, RZ ;  /* 0x0000001f0c007819 */ /* 0x002fe200000006ff */
[----:B------:R-:W-:Y:S01]  /*1f20*/  @!P1 SYNCS.ARRIVE.TRANS64.A1T0 RZ, [UR21+0xe8], RZ ;  /* 0x0000e8ffffff99a7 */ /* 0x000fe20008100015 */
[----:B------:R-:W-:-:S06]  /*1f30*/  UISETP.GT.AND UP0, UPT, UR45, UR44, UPT ;  /* 0x0000002c2d00728c */ /* 0x000fcc000bf04270 */
[----:B--2-4-:R1:W2:Y:S03]  /*1f40*/  SYNCS.PHASECHK.TRANS64.TRYWAIT P0, [UR4+0x50], R0 ;  /* 0x00005000ff0075a7 */ /* 0x0142a60008001104 */
[----:B------:R-:W-:Y:S05]  /*1f50*/  BRA.U !UP0, `(.L_x_33) ;  /* 0x0000000108bc7547 */ /* 0x000fea000b800000 */
[----:B------:R-:W-:Y:S01]  /*1f60*/  UIADD3 UR13, UPT, UPT, UR47, UR6, URZ ;  /* 0x000000062f0d7290 */ /* 0x000fe2000fffe0ff */
[----:B------:R-:W-:-:S11]  /*1f70*/  UMOV UR4, UR7 ;  /* 0x0000000700047c82 */ /* 0x000fd60008000000 */
.L_x_39:
[----:B------:R-:W-:Y:S01]  /*1f80*/  ULEA UR17, UR4, UR21, 0x3 ;  /* 0x0000001504117291 */ /* 0x000fe2000f8e18ff */
[----:B--2---:R-:W-:Y:S01]  /*1f90*/  @!P3 MOV R2, 0x5000 ;  /* 0x000050000002b802 */ /* 0x004fe20000000f00 */
[----:B--2-4-:R-:W-:Y:S10]  /*1fa0*/  @P0 BRA `(.L_x_34) ;  /* 0x00000000000c0947 */ /* 0x014ff40003800000 */
[----:B------:R-:W-:-:S04]  /*1fb0*/  SHF.L.U32 R3, R12, 0x1f, RZ ;  /* 0x0000001f0c037819 */ /* 0x000fc800000006ff */
[----:B------:R-:W2:Y:S02]  /*1fc0*/  SYNCS.PHASECHK.TRANS64.TRYWAIT P0, [UR17+0x50], R3 ;  /* 0x00005003ff0075a7 */ /* 0x000ea40008001111 */
[----:B--2---:R-:W-:Y:S05]  /*1fd0*/  @!P0 BRA `(.L_x_35) ;  /* 0x0000007c002c8947 */ /* 0x004fea0003800000 */
.L_x_34:
[----:B------:R2:W-:Y:S01]  /*1fe0*/  @!P3 SYNCS.ARRIVE.TRANS64 RZ, [UR17], R2 ;  /* 0x00000002ffffb9a7 */ /* 0x0005e20008000011 */
[----:B------:R-:W-:-:S04]  /*1ff0*/  ULOP3.LUT UR5, UR25, 0x2, URZ, 0xfc, !UPT ;  /* 0x0000000219057892 */ /* 0x000fc8000f8efcff */
[----:B------:R-:W-:-:S09]  /*2000*/  UISETP.NE.AND UP0, UPT, UR5, 0x2, UPT ;  /* 0x000000020500788c */ /* 0x000fd2000bf05270 */
[----:B------:R-:W-:Y:S05]  /*2010*/  BRA.U UP0, `(.L_x_36) ;  /* 0x0000000100047547 */ /* 0x000fea000b800000 */
[----:B------:R-:W-:Y:S05]  /*2020*/  BPT.TRAP 0x1 ;  /* 0x000000040000795c */ /* 0x000fea0000300000 */
.L_x_36:
[----:B------:R-:W-:Y:S04]  /*2030*/  BSSY.RECONVERGENT B0, `(.L_x_37) ;  /* 0x0000003000007945 */ /* 0x000fe80003800200 */
[----:B------:R-:W-:Y:S05]  /*2040*/  @P2 BRA `(.L_x_38) ;  /* 0x0000000000042947 */ /* 0x000fea0003800000 */
[----:B------:R-:W-:Y:S05]  /*2050*/  BPT.TRAP 0x1 ;  /* 0x000000040000795c */ /* 0x000fea0000300000 */
.L_x_38:
[----:B------:R-:W-:Y:S05]  /*2060*/  BSYNC.RECONVERGENT B0 ;  /* 0x0000000000007941 */ /* 0x000fea0003800200 */
.L_x_37:
[----:B------:R-:W-:Y:S02]  /*2070*/  UIADD3 UR5, UPT, UPT, UR4, 0x1, URZ ;  /* 0x0000000104057890 */ /* 0x000fe4000fffe0ff */
[----:B------:R-:W-:Y:S02]  /*2080*/  UIADD3 UR14, UP1, UPT, UR28, 0x80, URZ ;  /* 0x000000801c0e7890 */ /* 0x000fe4000ff3e0ff */
[----:B------:R-:W-:Y:S02]  /*2090*/  UISETP.NE.AND UP0, UPT, UR5, 0xa, UPT ;  /* 0x0000000a0500788c */ /* 0x000fe4000bf05270 */
[----:B------:R-:W-:Y:S02]  /*20a0*/  ULEA UR16, UR4, UR38, 0xc ;  /* 0x0000002604107291 */ /* 0x000fe4000f8e60ff */
[----:B------:R-:W-:Y:S02]  /*20b0*/  USEL UR8, URZ, 0x1, UP0 ;  /* 0x00000001ff087887 */ /* 0x000fe40008000000 */
[----:B------:R-:W-:-:S02]  /*20c0*/  USEL UR7, UR5, URZ, UP0 ;  /* 0x000000ff05077287 */ /* 0x000fc40008000000 */
[----:B------:R-:W-:Y:S02]  /*20d0*/  UIADD3 UR22, UP0, UPT, UR28, 0x180, URZ ;  /* 0x000001801c167890 */ /* 0x000fe4000ff1e0ff */
[----:B------:R-:W-:Y:S01]  /*20e0*/  ULEA UR5, UR7, UR21, 0x3 ;  /* 0x0000001507057291 */ /* 0x000fe2000f8e18ff */
[----:B------:R-:W-:Y:S01]  /*20f0*/  LOP3.LUT R12, R12, UR8, RZ, 0x3c, !PT ;  /* 0x000000080c0c7c12 */ /* 0x000fe2000f8e3cff */
[----:B------:R-:W-:Y:S02]  /*2100*/  ULEA UR8, UR4, UR37, 0xe ;  /* 0x0000002504087291 */ /* 0x000fe4000f8e70ff */
[----:B------:R-:W-:Y:S01]  /*2110*/  USHF.L.U32 UR18, UR6, 0x6, URZ ;  /* 0x0000000606127899 */ /* 0x000fe200080006ff */
[----:B-1----:R-:W-:Y:S01]  /*2120*/  SHF.L.U32 R0, R12, 0x1f, RZ ;  /* 0x0000001f0c007819 */ /* 0x002fe200000006ff */
[----:B------:R-:W-:Y:S02]  /*2130*/  UPRMT UR4, URZ, 0x5410, UR27 ;  /* 0x00005410ff047896 */ /* 0x000fe4000800001b */
[----:B------:R-:W-:Y:S01]  /*2140*/  UIADD3.X UR15, UPT, UPT, URZ, UR29, URZ, UP1, !UPT ;  /* 0x0000001dff0f7290 */ /* 0x000fe20008ffe4ff */
[----:B------:R3:W4:Y:S01]  /*2150*/  SYNCS.PHASECHK.TRANS64.TRYWAIT P0, [UR5+0x50], R0 ;  /* 0x00005000ff0075a7 */ /* 0x0007220008001105 */
[----:B------:R-:W-:-:S02]  /*2160*/  UPRMT UR5, URZ, 0x5410, UR26 ;  /* 0x00005410ff057896 */ /* 0x000fc4000800001a */
[----:B------:R-:W-:Y:S01]  /*2170*/  UIADD3.X UR23, UPT, UPT, URZ, UR29, URZ, UP0, !UPT ;  /* 0x0000001dff177290 */ /* 0x000fe200087fe4ff */
[----:B------:R-:W-:Y:S01]  /*2180*/  UMOV UR32, 0x0 ;  /* 0x0000000000207882 */ /* 0x000fe20000000000 */
[----:B------:R-:W-:Y:S01]  /*2190*/  UMOV UR33, 0x10000000 ;  /* 0x1000000000217882 */ /* 0x000fe20000000000 */
[----:B------:R-:W-:Y:S01]  /*21a0*/  UMOV UR19, UR35 ;  /* 0x0000002300137c82 */ /* 0x000fe20008000000 */
[----:B------:R-:W-:Y:S01]  /*21b0*/  UMOV UR20, UR36 ;  /* 0x0000002400147c82 */ /* 0x000fe20008000000 */
[----:B------:R-:W-:Y:S01]  /*21c0*/  UMOV UR12, UR36 ;  /* 0x00000024000c7c82 */ /* 0x000fe20008000000 */
[----:B------:R-:W-:Y:S01]  /*21d0*/  UMOV UR9, UR17 ;  /* 0x0000001100097c82 */ /* 0x000fe20008000000 */
[----:B------:R-:W-:Y:S01]  /*21e0*/  UMOV UR10, UR18 ;  /* 0x00000012000a7c82 */ /* 0x000fe20008000000 */
[----:B------:R1:W-:Y:S01]  /*21f0*/  UTMALDG.3D.MULTICAST [UR16], [UR14], UR4, desc[UR32] ;  /* 0x000020100e0073b4 */ /* 0x0003e20008011804 */
[----:B------:R-:W-:-:S04]  /*2200*/  UIADD3 UR6, UPT, UPT, UR6, 0x1, URZ ;  /* 0x0000000106067890 */ /* 0x000fc8000fffe0ff */
[----:B------:R-:W-:Y:S01]  /*2210*/  UISETP.NE.AND UP0, UPT, UR6, UR13, UPT ;  /* 0x0000000d0600728c */ /* 0x000fe2000bf05270 */
[----:B------:R3:W-:Y:S01]  /*2220*/  UTMALDG.3D.MULTICAST [UR8], [UR22], UR5, desc[UR32] ;  /* 0x00002008160073b4 */ /* 0x0007e20008011805 */
[----:B-1----:R-:W-:-:S07]  /*2230*/  UMOV UR4, UR7 ;  /* 0x0000000700047c82 */ /* 0x002fce0008000000 */
[----:B---3--:R-:W-:Y:S05]  /*2240*/  BRA.U UP0, `(.L_x_39) ;  /* 0xfffffffd004c7547 */ /* 0x008fea000b83ffff */
.L_x_33:
[C---:B------:R-:W-:Y:S01]  /*2250*/  LEA R3, R11.reuse, UR21, 0x3 ;  /* 0x000000150b037c11 */ /* 0x040fe2000f8e18ff */
[----:B------:R-:W-:Y:S01]  /*2260*/  NOP ;  /* 0x0000000000007918 */ /* 0x000fe20000000000 */
[----:B-1----:R-:W-:Y:S02]  /*2270*/  SHF.L.U32 R0, R10, 0x1f, RZ ;  /* 0x0000001f0a007819 */ /* 0x002fe400000006ff */
[----:B------:R-:W-:Y:S02]  /*2280*/  LEA R5, R11, UR21, 0x4 ;  /* 0x000000150b057c11 */ /* 0x000fe4000f8e20ff */
[----:B--2-4-:R-:W1:Y:S02]  /*2290*/  SYNCS.PHASECHK.TRANS64.TRYWAIT P0, [R3+URZ+0xf0], R0 ;  /* 0x0000f000030075a7 */ /* 0x014e6400080011ff */
[----:B-1----:R-:W-:Y:S05]  /*22a0*/  @!P0 BRA `(.L_x_40) ;  /* 0x0000007800908947 */ /* 0x002fea0003800000 */
.L_x_142:
[----:B------:R-:W2:Y:S01]  /*22b0*/  LDS.128 R4, [R5+0x180] ;  /* 0x0001800005047984 */ /* 0x000ea20000000c00 */
[----:B------:R-:W-:Y:S01]  /*22c0*/  UISETP.GE.AND UP0, UPT, UR42, 0x1, UPT ;  /* 0x000000012a00788c */ /* 0x000fe2000bf06270 */
[----:B------:R-:W-:Y:S01]  /*22d0*/  @!PT LDS RZ, [RZ] ;  /* 0x00000000fffff984 */ /* 0x000fe20000000800 */
[----:B------:R-:W-:Y:S01]  /*22e0*/  @!PT LDS RZ, [RZ] ;  /* 0x00000000fffff984 */ /* 0x000fe20000000800 */
[----:B------:R-:W-:Y:S01]  /*22f0*/  @!PT LDS RZ, [RZ] ;  /* 0x00000000fffff984 */ /* 0x000fe20000000800 */
[----:B------:R-:W-:Y:S01]  /*2300*/  @!PT LDS RZ, [RZ] ;  /* 0x00000000fffff984 */ /* 0x000fe20000000800 */
[----:B------:R3:W-:Y:S06]  /*2310*/  MEMBAR.ALL.CTA ;  /* 0x0000000000007992 */ /* 0x0007ec0000008000 */
[----:B---3--:R-:W3:Y:S01]  /*2320*/  FENCE.VIEW.ASYNC.S ;  /* 0x00000000000073c6 */ /* 0x008ee20000000000 */
[----:B--2---:R-:W-:-:S13]  /*2330*/  LOP3.LUT P0, RZ, R6, 0x1, RZ, 0xc0, !PT ;  /* 0x0000000106ff7812 */ /* 0x004fda000780c0ff */
[----:B---3--:R-:W-:Y:S01]  /*2340*/  VOTEU.ANY UP1, P0 ;  /* 0x0000000000ff7886 */ /* 0x008fe20000020100 */
[----:B------:R-:W-:-:S13]  /*2350*/  PLOP3.LUT P0, PT, PT, PT, UP1, 0x80, 0x8 ;  /* 0x000000000008781c */ /* 0x000fda0003f0f018 */
[----:B-1----:R-:W-:Y:S02]  /*2360*/  @P0 LOP3.LUT R0, R5, 0xffff, RZ, 0xc0, !PT ;  /* 0x0000ffff05000812 */ /* 0x002fe400078ec0ff */
[----:B------:R-:W-:Y:S02]  /*2370*/  @P0 MOV R2, R4 ;  /* 0x0000000400020202 */ /* 0x000fe40000000f00 */
[----:B------:R-:W-:Y:S01]  /*2380*/  @P0 R2UR UR5, R0 ;  /* 0x00000000000502ca */ /* 0x000fe200000e0000 */
[----:B------:R-:W-:Y:S01]  /*2390*/  VIADD R0, R3, 0x100 ;  /* 0x0000010003007836 */ /* 0x000fe20000000000 */
[----:B------:R-:W-:Y:S02]  /*23a0*/  @P0 SHF.R.U32.HI R4, RZ, 0x10, R5 ;  /* 0x00000010ff040819 */ /* 0x000fe40000011605 */
[----:B------:R-:W-:Y:S02]  /*23b0*/  @P0 R2UR UR6, R2 ;  /* 0x00000000020602ca */ /* 0x000fe400000e0000 */
[----:B------:R-:W-:-:S02]  /*23c0*/  PRMT R0, RZ, 0x654, R0 ;  /* 0x00000654ff007816 */ /* 0x000fc40000000000 */
[----:B------:R-:W-:Y:S02]  /*23d0*/  @P0 R2UR UR4, R4 ;  /* 0x00000000040402ca */ /* 0x000fe400000e0000 */
[----:B------:R1:W-:Y:S03]  /*23e0*/  SYNCS.ARRIVE.TRANS64.RED.A1T0 RZ, [R0+URZ], RZ ;  /* 0x000000ff00ff79a7 */ /* 0x0003e600081004ff */
[----:B------:R-:W-:-:S04]  /*23f0*/  @UP1 UMOV UR39, UR5 ;  /* 0x0000000500271c82 */ /* 0x000fc80008000000 */
[----:B------:R-:W-:-:S04]  /*2400*/  @UP1 UMOV UR40, UR6 ;  /* 0x0000000600281c82 */ /* 0x000fc80008000000 */
[----:B------:R-:W-:Y:S01]  /*2410*/  @UP1 UMOV UR36, UR4 ;  /* 0x0000000400241c82 */ /* 0x000fe20008000000 */
[----:B------:R-:W-:Y:S05]  /*2420*/  BRA.U !UP0, `(.L_x_41) ;  /* 0x0000000108d47547 */ /* 0x000fea000b800000 */
[----:B------:R-:W2:Y:S01]  /*2430*/  LDCU.128 UR12, c[0x0][0xb10] ;  /* 0x00016200ff0c77ac */ /* 0x000ea20008000c00 */
[----:B------:R-:W3:Y:S01]  /*2440*/  LDCU UR22, c[0x0][0xb20] ;  /* 0x00016400ff1677ac */ /* 0x000ee20008000800 */
[----:B------:R-:W4:Y:S01]  /*2450*/  LDCU UR20, c[0x0][0xb0c] ;  /* 0x00016180ff1477ac */ /* 0x000f220008000800 */
[----:B------:R-:W1:Y:S01]  /*2460*/  LDCU.64 UR8, c[0x0][0xb28] ;  /* 0x00016500ff0877ac */ /* 0x000e620008000a00 */
[----:B------:R-:W-:Y:S02]  /*2470*/  UISETP.NE.AND UP3, UPT, UR42, 0x1, UPT ;  /* 0x000000012a00788c */ /* 0x000fe4000bf65270 */
[----:B--2---:R-:W-:Y:S02]  /*2480*/  UIMAD.WIDE.U32 UR10, UR41, UR15, URZ ;  /* 0x0000000f290a72a5 */ /* 0x004fe4000f8e00ff */
[----:B------:R-:W-:Y:S02]  /*2490*/  UIMAD.WIDE.U32 UR4, UR43, UR12, URZ ;  /* 0x0000000c2b0472a5 */ /* 0x000fe4000f8e00ff */
[----:B------:R-:W-:-:S02]  /*24a0*/  UISETP.NE.AND UP0, UPT, UR14, 0x1, UPT ;  /* 0x000000010e00788c */ /* 0x000fc4000bf05270 */
[----:B------:R-:W-:Y:S01]  /*24b0*/  UIMAD.WIDE.U32 UR18, UR39, UR15, URZ ;  /* 0x0000000f271272a5 */ /* 0x000fe2000f8e00ff */
[----:B------:R-:W-:Y:S02]  /*24c0*/  UMOV UR10, UR11 ;  /* 0x0000000b000a7c82 */ /* 0x000fe40008000000 */
[----:B------:R-:W-:Y:S01]  /*24d0*/  UMOV UR4, UR5 ;  /* 0x0000000500047c82 */ /* 0x000fe20008000000 */
[----:B---3--:R-:W-:Y:S02]  /*24e0*/  USHF.R.U32.HI UR10, URZ, UR22, UR10 ;  /* 0x00000016ff0a7299 */ /* 0x008fe4000801160a */
[----:B----4-:R-:W-:Y:S02]  /*24f0*/  UISETP.NE.AND UP2, UPT, UR20, 0x1, UPT ;  /* 0x000000011400788c */ /* 0x010fe4000bf45270 */
[----:B------:R-:W-:Y:S02]  /*2500*/  USHF.R.U32.HI UR4, URZ, UR13, UR4 ;  /* 0x0000000dff047299 */ /* 0x000fe40008011604 */
[----:B------:R-:W-:-:S02]  /*2510*/  USEL UR5, UR41, UR10, !UP0 ;  /* 0x0000000a29057287 */ /* 0x000fc4000c000000 */
[----:B------:R-:W-:Y:S02]  /*2520*/  USEL UR6, UR43, UR4, !UP2 ;  /* 0x000000042b067287 */ /* 0x000fe4000d000000 */
[----:B-1----:R-:W-:Y:S01]  /*2530*/  UIMAD.WIDE.U32 UR10, UR5, UR8, URZ ;  /* 0x00000008050a72a5 */ /* 0x002fe2000f8e00ff */
[----:B------:R-:W-:Y:S01]  /*2540*/  UMOV UR4, UR19 ;  /* 0x0000001300047c82 */ /* 0x000fe20008000000 */
[----:B------:R-:W-:Y:S02]  /*2550*/  UIMAD.WIDE.U32 UR16, UR40, UR12, URZ ;  /* 0x0000000c281072a5 */ /* 0x000fe4000f8e00ff */
[----:B------:R-:W-:-:S03]  /*2560*/  UIMAD.WIDE.U32 UR18, UR6, UR8, URZ ;  /* 0x00000008061272a5 */ /* 0x000fc6000f8e00ff */
[----:B------:R-:W-:Y:S01]  /*2570*/  UMOV UR10, UR11 ;  /* 0x0000000b000a7c82 */ /* 0x000fe20008000000 */
[----:B------:R-:W-:Y:S02]  /*2580*/  USHF.R.U32.HI UR4, URZ, UR22, UR4 ;  /* 0x00000016ff047299 */ /* 0x000fe40008011604 */
[----:B------:R-:W-:Y:S01]  /*2590*/  @UP3 USHF.R.U32.HI UR5, URZ, UR9, UR10 ;  /* 0x00000009ff053299 */ /* 0x000fe2000801160a */
[----:B------:R-:W-:Y:S01]  /*25a0*/  UMOV UR16, UR17 ;  /* 0x0000001100107c82 */ /* 0x000fe20008000000 */
[----:B------:R-:W-:Y:S01]  /*25b0*/  UMOV UR18, UR19 ;  /* 0x0000001300127c82 */ /* 0x000fe20008000000 */
[----:B------:R-:W-:Y:S02]  /*25c0*/  USHF.R.U32.HI UR13, URZ, UR13, UR16 ;  /* 0x0000000dff0d7299 */ /* 0x000fe40008011610 */
[----:B------:R-:W-:Y:S02]  /*25d0*/  USEL UR4, UR39, UR4, !UP0 ;  /* 0x0000000427047287 */ /* 0x000fe4000c000000 */
[----:B------:R-:W-:-:S02]  /*25e0*/  @UP3 USHF.R.U32.HI UR6, URZ, UR9, UR18 ;  /* 0x00000009ff063299 */ /* 0x000fc40008011612 */
[----:B------:R-:W-:Y:S02]  /*25f0*/  UIMAD UR10, UR42, UR5, URZ ;  /* 0x000000052a0a72a4 */ /* 0x000fe4000f8e02ff */
[----:B------:R-:W-:Y:S02]  /*2600*/  USEL UR5, UR40, UR13, !UP2 ;  /* 0x0000000d28057287 */ /* 0x000fe4000d000000 */
[----:B------:R-:W-:Y:S02]  /*2610*/  UIMAD UR12, UR42, UR6, URZ ;  /* 0x000000062a0c72a4 */ /* 0x000fe4000f8e02ff */
[----:B------:R-:W-:Y:S02]  /*2620*/  UISETP.GE.AND UP0, UPT, UR4, UR10, UPT ;  /* 0x0000000a0400728c */ /* 0x000fe4000bf06270 */
[----:B------:R-:W-:Y:S02]  /*2630*/  UIMAD.WIDE.U32 UR10, UR4, UR8, URZ ;  /* 0x00000008040a72a5 */ /* 0x000fe4000f8e00ff */
[----:B------:R-:W-:-:S02]  /*2640*/  UISETP.GE.OR UP0, UPT, UR5, UR12, UP0 ;  /* 0x0000000c0500728c */ /* 0x000fc40008706670 */
        /* <DEDUP_REMOVED lines=19> */
.L_x_41:
[----:B------:R-:W2:Y:S02]  /*2780*/  LDCU UR4, c[0x0][0xb30] ;  /* 0x00016600ff0477ac */ /* 0x000ea40008000800 */
[----:B--2---:R-:W-:-:S09]  /*2790*/  UISETP.NE.AND UP0, UPT, UR4, 0x1, UPT ;  /* 0x000000010400788c */ /* 0x004fd2000bf05270 */
[----:B------:R-:W-:Y:S05]  /*27a0*/  BRA.U UP0, `(.L_x_42) ;  /* 0x0000000100447547 */ /* 0x000fea000b800000 */
        /* <DEDUP_REMOVED lines=17> */
.L_x_42:
[----:B------:R-:W-:Y:S01]  /*28c0*/  VIADD R11, R11, 0x1 ;  /* 0x000000010b0b7836 */ /* 0x000fe20000000000 */
[----:B------:R-:W-:Y:S01]  /*28d0*/  R2UR UR4, R87 ;  /* 0x00000000570472ca */ /* 0x000fe200000e0000 */
[----:B------:R-:W-:Y:S01]  /*28e0*/  UIADD3 UR16, UPT, UPT, UR40, UR59, URZ ;  /* 0x0000003b28107290 */ /* 0x000fe2000fffe0ff */
[----:B------:R-:W-:Y:S02]  /*28f0*/  PLOP3.LUT P1, PT, PT, PT, PT, 0x80, 0x8 ;  /* 0x000000000008781c */ /* 0x000fe40003f2f070 */
[----:B------:R-:W-:-:S04]  /*2900*/  ISETP.NE.AND P0, PT, R11, 0x2, PT ;  /* 0x000000020b00780c */ /* 0x000fc80003f05270 */
[----:B------:R-:W-:Y:S02]  /*2910*/  SEL R3, RZ, 0x1, P0 ;  /* 0x00000001ff037807 */ /* 0x000fe40000000000 */
[----:B------:R-:W-:Y:S02]  /*2920*/  SEL R11, R11, RZ, P0 ;  /* 0x000000ff0b0b7207 */ /* 0x000fe40000000000 */
[----:B------:R-:W-:Y:S01]  /*2930*/  LOP3.LUT R10, R10, R3, RZ, 0x3c, !PT ;  /* 0x000000030a0a7212 */ /* 0x000fe200078e3cff */
[----:B------:R-:W-:Y:S01]  /*2940*/  UIADD3 UR20, UPT, UPT, UR39, UR4, URZ ;  /* 0x0000000427147290 */ /* 0x000fe2000fffe0ff */
[----:B------:R-:W-:Y:S11]  /*2950*/  BRA.U UP1, `(.L_x_43) ;  /* 0xfffffff101507547 */ /* 0x000ff6000b83ffff */
[----:B------:R-:W-:Y:S01]  /*2960*/  UIADD3 UR21, UPT, UPT, UR21, 0x50, URZ ;  /* 0x0000005015157890 */ /* 0x000fe2000fffe0ff */
[----:B------:R-:W-:-:S03]  /*2970*/  SHF.L.U32 R3, R12, 0x1f, RZ ;  /* 0x0000001f0c037819 */ /* 0x000fc600000006ff */
[----:B------:R-:W-:-:S09]  /*2980*/  ULEA UR4, UR7, UR21, 0x3 ;  /* 0x0000001507047291 */ /* 0x000fd2000f8e18ff */
[----:B------:R-:W2:Y:S02]  /*2990*/  SYNCS.PHASECHK.TRANS64.TRYWAIT P0, [UR4], R3 ;  /* 0x00000003ff0075a7 */ /* 0x000ea40008001104 */
[----:B--2---:R-:W-:Y:S05]  /*29a0*/  @!P0 BRA `(.L_x_44) ;  /* 0x0000007000e48947 */ /* 0x004fea0003800000 */
.L_x_144:
[----:B------:R-:W-:-:S04]  /*29b0*/  UIADD3 UR4, UPT, UPT, UR7, 0x1, URZ ;  /* 0x0000000107047890 */ /* 0x000fc8000fffe0ff */
[----:B------:R-:W-:-:S04]  /*29c0*/  UISETP.NE.AND UP0, UPT, UR4, 0xa, UPT ;  /* 0x0000000a0400788c */ /* 0x000fc8000bf05270 */
[----:B------:R-:W-:Y:S02]  /*29d0*/  USEL UR6, URZ, 0x1, UP0 ;  /* 0x00000001ff067887 */ /* 0x000fe40008000000 */
[----:B------:R-:W-:-:S04]  /*29e0*/  USEL UR4, UR4, URZ, UP0 ;  /* 0x000000ff04047287 */ /* 0x000fc80008000000 */
[----:B------:R-:W-:Y:S01]  /*29f0*/  ULEA UR5, UR4, UR21, 0x3 ;  /* 0x0000001504057291 */ /* 0x000fe2000f8e18ff */
[----:B------:R-:W-:-:S04]  /*2a00*/  LOP3.LUT R2, R12, UR6, RZ, 0x3c, !PT ;  /* 0x000000060c027c12 */ /* 0x000fc8000f8e3cff */
[----:B-1----:R-:W-:-:S04]  /*2a10*/  SHF.L.U32 R3, R2, 0x1f, RZ ;  /* 0x0000001f02037819 */ /* 0x002fc800000006ff */
[----:B------:R-:W1:Y:S02]  /*2a20*/  SYNCS.PHASECHK.TRANS64.TRYWAIT P0, [UR5], R3 ;  /* 0x00000003ff0075a7 */ /* 0x000e640008001105 */
[----:B-1----:R-:W-:Y:S05]  /*2a30*/  @!P0 BRA `(.L_x_45) ;  /* 0x0000007000d88947 */ /* 0x002fea0003800000 */
.L_x_146:
        /* <DEDUP_REMOVED lines=9> */
.L_x_148:
        /* <DEDUP_REMOVED lines=9> */
.L_x_150:
        /* <DEDUP_REMOVED lines=9> */
.L_x_152:
        /* <DEDUP_REMOVED lines=9> */
.L_x_154:
        /* <DEDUP_REMOVED lines=9> */
.L_x_156:
        /* <DEDUP_REMOVED lines=9> */
.L_x_158:
        /* <DEDUP_REMOVED lines=9> */
.L_x_160:
[----:B------:R-:W-:-:S04]  /*2e30*/  UIADD3 UR4, UPT, UPT, UR4, 0x1, URZ ;  /* 0x0000000104047890 */ /* 0x000fc8000fffe0ff */
[----:B------:R-:W-:-:S04]  /*2e40*/  UISETP.NE.AND UP0, UPT, UR4, 0xa, UPT ;  /* 0x0000000a0400788c */ /* 0x000fc8000bf05270 */
[----:B------:R-:W-:Y:S02]  /*2e50*/  USEL UR5, URZ, 0x1, UP0 ;  /* 0x00000001ff057887 */ /* 0x000fe40008000000 */
[----:B------:R-:W-:-:S04]  /*2e60*/  USEL UR4, UR4, URZ, UP0 ;  /* 0x000000ff04047287 */ /* 0x000fc80008000000 */
[----:B------:R-:W-:Y:S01]  /*2e70*/  ULEA UR4, UR4, UR21, 0x3 ;  /* 0x0000001504047291 */ /* 0x000fe2000f8e18ff */
[----:B-1----:R-:W-:-:S04]  /*2e80*/  LOP3.LUT R3, R2, UR5, RZ, 0x3c, !PT ;  /* 0x0000000502037c12 */ /* 0x002fc8000f8e3cff */
[----:B------:R-:W-:Y:S01]  /*2e90*/  SHF.L.U32 R3, R3, 0x1f, RZ ;  /* 0x0000001f03037819 */ /* 0x000fe200000006ff */
[----:B------:R-:W-:-:S07]  /*2ea0*/  IMAD.U32 R0, RZ, RZ, UR4 ;  /* 0x00000004ff007e24 */ /* 0x000fce000f8e00ff */
.L_x_53:
[----:B-1----:R1:W2:Y:S02]  /*2eb0*/  SYNCS.PHASECHK.TRANS64.TRYWAIT P0, [R0+URZ], R3 ;  /* 0x00000003000075a7 */ /* 0x0022a400080011ff */
[----:B--2---:R-:W-:Y:S05]  /*2ec0*/  @!P0 NANOSLEEP.SYNCS 0x989680 ;  /* 0x009896800000895d */ /* 0x004fea0003900000 */
[----:B------:R-:W2:Y:S02]  /*2ed0*/  @!P0 SYNCS.PHASECHK.TRANS64 P0, [R0+URZ], R3 ;  /* 0x00000003000085a7 */ /* 0x000ea400080010ff */
[----:B--2---:R-:W-:Y:S05]  /*2ee0*/  @P0 EXIT ;  /* 0x000000000000094d */ /* 0x004fea0003800000 */
[----:B------:R-:W-:Y:S05]  /*2ef0*/  BRA `(.L_x_53) ;  /* 0xfffffffc00ec7947 */ /* 0x000fea000383ffff */
.L_x_23:
[----:B------:R-:W2:Y:S02]  /*2f00*/  S2UR UR4, SR_CgaCtaId ;  /* 0x00000000000479c3 */ /* 0x000ea40000008800 */
[----:B--2---:R-:W-:-:S04]  /*2f10*/  UISETP.NE.AND UP0, UPT, UR4, URZ, UPT ;  /* 0x000000ff0400728c */ /* 0x004fc8000bf05270 */
[----:B------:R-:W-:-:S09]  /*2f20*/  UISETP.NE.OR UP0, UPT, UR17, 0x1, UP0 ;  /* 0x000000011100788c */ /* 0x000fd20008705670 */
[----:B------:R-:W-:Y:S05]  /*2f30*/  BRA.U UP0, `(.L_x_54) ;  /* 0x00000005004c7547 */ /* 0x000fea000b800000 */
[----:B------:R-:W2:Y:S01]  /*2f40*/  S2UR UR5, SR_CgaCtaId ;  /* 0x00000000000579c3 */ /* 0x000ea20000008800 */
[----:B------:R-:W-:Y:S01]  /*2f50*/  UMOV UR4, 0x400 ;  /* 0x0000040000047882 */ /* 0x000fe20000000000 */
[----:B------:R-:W-:Y:S01]  /*2f60*/  ISETP.GE.U32.AND P2, PT, R0, 0x4, PT ;  /* 0x000000040000780c */ /* 0x000fe20003f46070 */
[----:B------:R-:W-:Y:S01]  /*2f70*/  IMAD.MOV.U32 R12, RZ, RZ, 0x1 ;  /* 0x00000001ff0c7424 */ /* 0x000fe200078e00ff */
[----:B------:R-:W-:Y:S02]  /*2f80*/  CS2R R10, SRZ ;  /* 0x00000000000a7805 */ /* 0x000fe4000001ff00 */
[----:B------:R-:W-:Y:S01]  /*2f90*/  CS2R R8, SRZ ;  /* 0x0000000000087805 */ /* 0x000fe2000001ff00 */
[----:B--2---:R-:W-:-:S03]  /*2fa0*/  ULEA UR6, UR5, UR4, 0x18 ;  /* 0x0000000405067291 */ /* 0x004fc6000f8ec0ff */
[----:B------:R-:W-:-:S09]  /*2fb0*/  UMOV UR5, URZ ;  /* 0x000000ff00057c82 */ /* 0x000fd20008000000 */
.L_x_58:
[----:B------:R-:W-:Y:S02]  /*2fc0*/  LEA R2, R8, UR6, 0x3 ;  /* 0x0000000608027c11 */ /* 0x000fe4000f8e18ff */
[----:B------:R-:W-:-:S03]  /*2fd0*/  SHF.L.U32 R5, R9, 0x1f, RZ ;  /* 0x0000001f09057819 */ /* 0x000fc600000006ff */
[----:B------:R-:W-:Y:S01]  /*2fe0*/  VIADD R4, R2, 0x160 ;  /* 0x0000016002047836 */ /* 0x000fe20000000000 */
[----:B------:R-:W2:Y:S02]  /*2ff0*/  SYNCS.PHASECHK.TRANS64.TRYWAIT P0, [R2+URZ+0x150], R5 ;  /* 0x00015005020075a7 */ /* 0x000ea400080011ff */
[----:B--2---:R-:W-:Y:S05]  /*3000*/  @!P0 BRA `(.L_x_55) ;  /* 0x0000007000248947 */ /* 0x004fea0003800000 */
.L_x_161:
[----:B------:R-:W-:Y:S01]  /*3010*/  ULEA UR4, UR5, UR6, 0x3 ;  /* 0x0000000605047291 */ /* 0x000fe2000f8e18ff */
[----:B------:R-:W-:Y:S02]  /*3020*/  PRMT R4, RZ, 0x654, R4 ;  /* 0x00000654ff047816 */ /* 0x000fe40000000004 */
[----:B--2---:R-:W-:Y:S01]  /*3030*/  SHF.L.U32 R5, R12, 0x1f, RZ ;  /* 0x0000001f0c057819 */ /* 0x004fe200000006ff */
[----:B------:R-:W-:Y:S01]  /*3040*/  UIADD3 UR7, UPT, UPT, UR4, 0xf0, URZ ;  /* 0x000000f004077890 */ /* 0x000fe2000fffe0ff */
[----:B------:R2:W-:Y:S05]  /*3050*/  SYNCS.ARRIVE.TRANS64.RED.A1T0 RZ, [R4+URZ], RZ ;  /* 0x000000ff04ff79a7 */ /* 0x0005ea00081004ff */
[----:B------:R-:W-:Y:S01]  /*3060*/  IMAD.U32 R7, RZ, RZ, UR7 ;  /* 0x00000007ff077e24 */ /* 0x000fe2000f8e00ff */
[----:B------:R-:W3:Y:S04]  /*3070*/  SYNCS.PHASECHK.TRANS64.TRYWAIT P0, [UR4+0x100], R5 ;  /* 0x00010005ff0075a7 */ /* 0x000ee80008001104 */
[----:B------:R-:W-:Y:S01]  /*3080*/  PRMT R6, R0, 0x654, R7 ;  /* 0x0000065400067816 */ /* 0x000fe20000000007 */
[----:B--2---:R-:W-:Y:S01]  /*3090*/  @!P2 IMAD.MOV.U32 R4, RZ, RZ, 0x10 ;  /* 0x00000010ff04a424 */ /* 0x004fe200078e00ff */
[----:B---3--:R-:W-:Y:S06]  /*30a0*/  @!P0 BRA `(.L_x_56) ;  /* 0x0000007000108947 */ /* 0x008fec0003800000 */
.L_x_163:
[----:B------:R-:W-:Y:S01]  /*30b0*/  ULEA UR8, UR5, UR6, 0x4 ;  /* 0x0000000605087291 */ /* 0x000fe2000f8e20ff */
[----:B------:R-:W-:Y:S01]  /*30c0*/  SEL R3, R6, R3, !P2 ;  /* 0x0000000306037207 */ /* 0x000fe20005000000 */
[----:B------:R-:W-:Y:S01]  /*30d0*/  UIADD3 UR9, UPT, UPT, UR4, 0xf0, URZ ;  /* 0x000000f004097890 */ /* 0x000fe2000fffe0ff */
[----:B--2---:R-:W-:Y:S01]  /*30e0*/  LEA R2, R11, UR6, 0x3 ;  /* 0x000000060b027c11 */ /* 0x004fe2000f8e18ff */
[----:B------:R-:W-:Y:S01]  /*30f0*/  UIADD3 UR8, UPT, UPT, UR8, 0x180, URZ ;  /* 0x0000018008087890 */ /* 0x000fe2000fffe0ff */
[----:B------:R-:W-:Y:S01]  /*3100*/  SHF.L.U32 R5, R10, 0x1f, RZ ;  /* 0x0000001f0a057819 */ /* 0x000fe200000006ff */
[----:B------:R2:W-:Y:S01]  /*3110*/  @!P2 SYNCS.ARRIVE.TRANS64.RED RZ, [R3+URZ], R4 ;  /* 0x0000000403ffa9a7 */ /* 0x0005e200080004ff */
[----:B------:R-:W-:Y:S01]  /*3120*/  UIADD3 UR4, UPT, UPT, UR5, 0x1, URZ ;  /* 0x0000000105047890 */ /* 0x000fe2000fffe0ff */
[----:B------:R-:W-:-:S03]  /*3130*/  VIADD R8, R8, 0x1 ;  /* 0x0000000108087836 */ /* 0x000fc60000000000 */
[----:B------:R-:W-:Y:S02]  /*3140*/  UISETP.NE.AND UP0, UPT, UR4, 0x2, UPT ;  /* 0x000000020400788c */ /* 0x000fe4000bf05270 */
[----:B------:R-:W-:Y:S06]  /*3150*/  UGETNEXTWORKID.BROADCAST [UR8], [UR9] ;  /* 0x00000000080073ca */ /* 0x000fec0008000100 */
[----:B------:R-:W-:Y:S01]  /*3160*/  USEL UR7, URZ, 0x1, UP0 ;  /* 0x00000001ff077887 */ /* 0x000fe20008000000 */
[----:B------:R-:W-:Y:S01]  /*3170*/  ISETP.NE.AND P0, PT, R8, 0x2, PT ;  /* 0x000000020800780c */ /* 0x000fe20003f05270 */
[----:B------:R-:W-:Y:S01]  /*3180*/  USEL UR5, UR4, URZ, UP0 ;  /* 0x000000ff04057287 */ /* 0x000fe20008000000 */
[----:B------:R-:W3:Y:S03]  /*3190*/  SYNCS.PHASECHK.TRANS64.TRYWAIT P1, [R2+URZ+0xf0], R5 ;  /* 0x0000f005020075a7 */ /* 0x000ee600080211ff */
[----:B------:R-:W-:Y:S01]  /*31a0*/  LOP3.LUT R12, R12, UR7, RZ, 0x3c, !PT ;  /* 0x000000070c0c7c12 */ /* 0x000fe2000f8e3cff */
[----:B--23--:R-:W-:Y:S07]  /*31b0*/  @!P1 BRA `(.L_x_57) ;  /* 0x0000006c00e49947 */ /* 0x00cfee0003800000 */
.L_x_164:
[C---:B------:R-:W-:Y:S01]  /*31c0*/  LEA R4, R11.reuse, UR6, 0x4 ;  /* 0x000000060b047c11 */ /* 0x040fe2000f8e20ff */
[----:B--2---:R-:W-:Y:S01]  /*31d0*/  VIADD R2, R2, 0x100 ;  /* 0x0000010002027836 */ /* 0x004fe20000000000 */
[----:B------:R-:W-:Y:S01]  /*31e0*/  SEL R8, R8, RZ, P0 ;  /* 0x000000ff08087207 */ /* 0x000fe20000000000 */
[----:B------:R-:W-:-:S03]  /*31f0*/  VIADD R11, R11, 0x1 ;  /* 0x000000010b0b7836 */ /* 0x000fc60000000000 */
[----:B------:R-:W2:Y:S01]  /*3200*/  LDS.128 R4, [R4+0x180] ;  /* 0x0001800004047984 */ /* 0x000ea20000000c00 */
[----:B------:R-:W-:Y:S02]  /*3210*/  PRMT R2, RZ, 0x654, R2 ;  /* 0x00000654ff027816 */ /* 0x000fe40000000002 */
[C---:B------:R-:W-:Y:S01]  /*3220*/  ISETP.NE.AND P1, PT, R11.reuse, 0x2, PT ;  /* 0x000000020b00780c */ /* 0x040fe20003f25270 */
[----:B------:R-:W-:Y:S01]  /*3230*/  @!PT LDS RZ, [RZ] ;  /* 0x00000000fffff984 */ /* 0x000fe20000000800 */
[----:B------:R-:W-:Y:S01]  /*3240*/  @!PT LDS RZ, [RZ] ;  /* 0x00000000fffff984 */ /* 0x000fe20000000800 */
[----:B------:R-:W-:Y:S01]  /*3250*/  @!PT LDS RZ, [RZ] ;  /* 0x00000000fffff984 */ /* 0x000fe20000000800 */
[----:B------:R-:W-:Y:S01]  /*3260*/  @!PT LDS RZ, [RZ] ;  /* 0x00000000fffff984 */ /* 0x000fe20000000800 */
[----:B------:R3:W-:Y:S06]  /*3270*/  MEMBAR.ALL.CTA ;  /* 0x0000000000007992 */ /* 0x0007ec0000008000 */
[----:B---3--:R-:W3:Y:S01]  /*3280*/  FENCE.VIEW.ASYNC.S ;  /* 0x00000000000073c6 */ /* 0x008ee20000000000 */
[----:B------:R-:W-:Y:S01]  /*3290*/  SEL R11, R11, RZ, P1 ;  /* 0x000000ff0b0b7207 */ /* 0x000fe20000800000 */
[----:B---3--:R3:W-:Y:S01]  /*32a0*/  SYNCS.ARRIVE.TRANS64.RED.A1T0 RZ, [R2+URZ], RZ ;  /* 0x000000ff02ff79a7 */ /* 0x0087e200081004ff */
[----:B--2---:R-:W-:-:S02]  /*32b0*/  LOP3.LUT P3, RZ, R6, 0x1, RZ, 0xc0, !PT ;  /* 0x0000000106ff7812 */ /* 0x004fc4000786c0ff */
[----:B------:R-:W-:-:S04]  /*32c0*/  SEL R5, RZ, 0x1, P1 ;  /* 0x00000001ff057807 */ /* 0x000fc80000800000 */
[----:B------:R-:W-:Y:S02]  /*32d0*/  LOP3.LUT R10, R10, R5, RZ, 0x3c, !PT ;  /* 0x000000050a0a7212 */ /* 0x000fe400078e3cff */
[----:B---3--:R-:W-:-:S04]  /*32e0*/  SEL R2, RZ, 0x1, P0 ;  /* 0x00000001ff027807 */ /* 0x008fc80000000000 */
[----:B------:R-:W-:Y:S01]  /*32f0*/  LOP3.LUT R9, R9, R2, RZ, 0x3c, !PT ;  /* 0x0000000209097212 */ /* 0x000fe200078e3cff */
[----:B------:R-:W-:Y:S06]  /*3300*/  @P3 BRA `(.L_x_58) ;  /* 0xfffffffc002c3947 */ /* 0x000fec000383ffff */
[----:B------:R-:W-:Y:S01]  /*3310*/  ULEA UR4, UR5, UR6, 0x3 ;  /* 0x0000000605047291 */ /* 0x000fe2000f8e18ff */
[----:B------:R-:W-:-:S08]  /*3320*/  SHF.L.U32 R3, R12, 0x1f, RZ ;  /* 0x0000001f0c037819 */ /* 0x000fd000000006ff */
[----:B------:R-:W2:Y:S02]  /*3330*/  SYNCS.PHASECHK.TRANS64 P0, [UR4+0x100], R3 ;  /* 0x00010003ff0075a7 */ /* 0x000ea40008001004 */
[----:B--2---:R-:W-:Y:S05]  /*3340*/  @P0 BRA `(.L_x_59) ;  /* 0x0000000000080947 */ /* 0x004fea0003800000 */
[----:B------:R-:W2:Y:S02]  /*3350*/  SYNCS.PHASECHK.TRANS64.TRYWAIT P0, [UR4+0x100], R3 ;  /* 0x00010003ff0075a7 */ /* 0x000ea40008001104 */
[----:B--2---:R-:W-:Y:S05]  /*3360*/  @!P0 BRA `(.L_x_60) ;  /* 0x0000006c008c8947 */ /* 0x004fea0003800000 */
.L_x_59:
[----:B------:R-:W-:-:S04]  /*3370*/  UIADD3 UR7, UPT, UPT, UR5, 0x1, URZ ;  /* 0x0000000105077890 */ /* 0x000fc8000fffe0ff */
[----:B------:R-:W-:-:S04]  /*3380*/  UISETP.NE.AND UP0, UPT, UR7, 0x2, UPT ;  /* 0x000000020700788c */ /* 0x000fc8000bf05270 */
[----:B------:R-:W-:Y:S02]  /*3390*/  USEL UR8, URZ, 0x1, UP0 ;  /* 0x00000001ff087887 */ /* 0x000fe40008000000 */
[----:B------:R-:W-:-:S04]  /*33a0*/  USEL UR7, UR7, URZ, UP0 ;  /* 0x000000ff07077287 */ /* 0x000fc80008000000 */
[----:B------:R-:W-:Y:S01]  /*33b0*/  ULEA UR7, UR7, UR6, 0x3 ;  /* 0x0000000607077291 */ /* 0x000fe2000f8e18ff */
[----:B--2---:R-:W-:-:S04]  /*33c0*/  LOP3.LUT R3, R12, UR8, RZ, 0x3c, !PT ;  /* 0x000000080c037c12 */ /* 0x004fc8000f8e3cff */
[----:B------:R-:W-:-:S04]  /*33d0*/  SHF.L.U32 R0, R3, 0x1f, RZ ;  /* 0x0000001f03007819 */ /* 0x000fc800000006ff */
[----:B------:R-:W2:Y:S02]  /*33e0*/  SYNCS.PHASECHK.TRANS64 P0, [UR7+0x100], R0 ;  /* 0x00010000ff0075a7 */ /* 0x000ea40008001007 */
[----:B-12---:R-:W-:Y:S05]  /*33f0*/  @P0 EXIT ;  /* 0x000000000000094d */ /* 0x006fea0003800000 */
[----:B------:R-:W-:Y:S02]  /*3400*/  SHF.L.U32 R3, R3, 0x1f, RZ ;  /* 0x0000001f03037819 */ /* 0x000fe400000006ff */
[----:B------:R-:W-:-:S07]  /*3410*/  MOV R0, UR7 ;  /* 0x0000000700007c02 */ /* 0x000fce0008000f00 */
.L_x_61:
[----:B-1----:R1:W2:Y:S02]  /*3420*/  SYNCS.PHASECHK.TRANS64.TRYWAIT P0, [R0+URZ+0x100], R3 ;  /* 0x00010003000075a7 */ /* 0x0022a400080011ff */
[----:B--2---:R-:W-:Y:S05]  /*3430*/  @!P0 NANOSLEEP.SYNCS 0x989680 ;  /* 0x009896800000895d */ /* 0x004fea0003900000 */
[----:B------:R-:W2:Y:S02]  /*3440*/  @!P0 SYNCS.PHASECHK.TRANS64 P0, [R0+URZ+0x100], R3 ;  /* 0x00010003000085a7 */ /* 0x000ea400080010ff */
[----:B--2---:R-:W-:Y:S05]  /*3450*/  @P0 EXIT ;  /* 0x000000000000094d */ /* 0x004fea0003800000 */
[----:B------:R-:W-:Y:S05]  /*3460*/  BRA `(.L_x_61) ;  /* 0xfffffffc00ec7947 */ /* 0x000fea000383ffff */
.L_x_54:
[----:B------:R-:W-:Y:S05]  /*3470*/  BRA.U UP4, `(.L_x_62) ;  /* 0x0000000d04a07547 */ /* 0x000fea000b800000 */
[----:B------:R-:W2:Y:S01]  /*3480*/  S2UR UR7, SR_CgaCtaId ;  /* 0x00000000000779c3 */ /* 0x000ea20000008800 */
[----:B------:R-:W-:Y:S01]  /*3490*/  UMOV UR4, 0x40 ;  /* 0x0000004000047882 */ /* 0x000fe20000000000 */
[----:B------:R-:W-:Y:S01]  /*34a0*/  NOP ;  /* 0x0000000000007918 */ /* 0x000fe20000000000 */
[----:B------:R-:W-:Y:S01]  /*34b0*/  UMOV UR6, 0x400 ;  /* 0x0000040000067882 */ /* 0x000fe20000000000 */
[----:B--2---:R-:W-:Y:S02]  /*34c0*/  ULEA UR5, UR7, UR4, 0x18 ;  /* 0x0000000407057291 */ /* 0x004fe4000f8ec0ff */
[----:B------:R-:W-:-:S07]  /*34d0*/  ULEA UR6, UR7, UR6, 0x18 ;  /* 0x0000000607067291 */ /* 0x000fce000f8ec0ff */
[----:B------:R-:W2:Y:S02]  /*34e0*/  LDS.U8 R0, [UR5+0x1c] ;  /* 0x00001c05ff007984 */ /* 0x000ea40008000000 */
[----:B--2---:R-:W-:-:S13]  /*34f0*/  ISETP.NE.AND P0, PT, R0, RZ, PT ;  /* 0x000000ff0000720c */ /* 0x004fda0003f05270 */
[----:B------:R-:W-:Y:S05]  /*3500*/  @P0 BRA `(.L_x_63) ;  /* 0x0000000000580947 */ /* 0x000fea0003800000 */
[----:B------:R-:W-:-:S13]  /*3510*/  ELECT P0, URZ, PT ;  /* 0x0000000000ff782f */ /* 0x000fda0003800000 */
[----:B------:R-:W-:Y:S05]  /*3520*/  @!P0 BRA `(.L_x_64) ;  /* 0x0000000000608947 */ /* 0x000fea0003800000 */
[----:B------:R-:W-:Y:S01]  /*3530*/  UMOV UR4, 0x10 ;  /* 0x0000001000047882 */ /* 0x000fe20000000000 */
[----:B------:R-:W-:Y:S01]  /*3540*/  HFMA2 R0, -RZ, RZ, 0, 5.9604644775390625e-08 ;  /* 0x00000001ff007431 */ /* 0x000fe200000001ff */
[----:B------:R-:W-:-:S03]  /*3550*/  MOV R3, 0xffff ;  /* 0x0000ffff00037802 */ /* 0x000fc60000000f00 */
[----:B------:R-:W-:Y:S04]  /*3560*/  DEPBAR.LE SB2, 0x36 ;  /* 0x0000ad800000791a */ /* 0x000fe80000000000 */
[----:B------:R-:W2:Y:S02]  /*3570*/  UTCATOMSWS.FIND_AND_SET.ALIGN UP0, UR4, UR4 ;  /* 0x00000004000475e3 */ /* 0x000ea40008000800 */
[----:B--2---:R-:W-:Y:S01]  /*3580*/  MOV R4, UR4 ;  /* 0x0000000400047c02 */ /* 0x004fe20008000f00 */
[----:B------:R-:W-:Y:S06]  /*3590*/  BRA.U UP0, `(.L_x_65) ;  /* 0x0000000100187547 */ /* 0x000fec000b800000 */
.L_x_66:
[----:B------:R-:W-:Y:S05]  /*35a0*/  NANOSLEEP 0x64 ;  /* 0x000000640000795d */ /* 0x000fea0003800000 */
[----:B------:R-:W-:-:S05]  /*35b0*/  UMOV UR4, 0x10 ;  /* 0x0000001000047882 */ /* 0x000fca0000000000 */
[----:B------:R-:W-:Y:S04]  /*35c0*/  DEPBAR.LE SB2, 0x36 ;  /* 0x0000ad800000791a */ /* 0x000fe80000000000 */
[----:B------:R-:W2:Y:S02]  /*35d0*/  UTCATOMSWS.FIND_AND_SET.ALIGN UP0, UR4, UR4 ;  /* 0x00000004000475e3 */ /* 0x000ea40008000800 */
[----:B--2---:R-:W-:Y:S01]  /*35e0*/  MOV R4, UR4 ;  /* 0x0000000400047c02 */ /* 0x004fe20008000f00 */
[----:B------:R-:W-:Y:S05]  /*35f0*/  BRA.U !UP0, `(.L_x_66) ;  /* 0xfffffffd08e87547 */ /* 0x000fea000b83ffff */
.L_x_65:
[-C--:B------:R-:W-:Y:S02]  /*3600*/  SHF.L.U32 R3, R3, R4.reuse, RZ ;  /* 0x0000000403037219 */ /* 0x080fe400000006ff */
[----:B------:R-:W-:Y:S01]  /*3610*/  SHF.L.U32 R0, R0, R4, RZ ;  /* 0x0000000400007219 */ /* 0x000fe200000006ff */
[----:B------:R-:W-:Y:S02]  /*3620*/  IMAD.SHL.U32 R4, R4, 0x20, RZ ;  /* 0x0000002004047824 */ /* 0x000fe400078e00ff */
[----:B------:R2:W-:Y:S04]  /*3630*/  ATOMS.OR RZ, [UR5+0x14], R3 ;  /* 0x00001403ffff798c */ /* 0x0005e8000b000005 */
[----:B------:R2:W-:Y:S04]  /*3640*/  ATOMS.OR RZ, [UR5+0x18], R0 ;  /* 0x00001800ffff798c */ /* 0x0005e8000b000005 */
[----:B------:R2:W-:Y:S01]  /*3650*/  STS [UR6+0x1a0], R4 ;  /* 0x0001a004ff007988 */ /* 0x0005e20008000806 */
[----:B------:R-:W-:Y:S05]  /*3660*/  BRA `(.L_x_64) ;  /* 0x0000000000107947 */ /* 0x000fea0003800000 */
.L_x_63:
[----:B------:R-:W-:Y:S02]  /*3670*/  MOV R0, 0xffffffff ;  /* 0xffffffff00007802 */ /* 0x000fe40000000f00 */
[----:B------:R-:W-:-:S03]  /*3680*/  MOV R4, 0x36b0 ;  /* 0x000036b000047802 */ /* 0x000fc60000000f00 */
[----:B------:R2:W-:Y:S04]  /*3690*/  STS [UR6+0x1a0], R0 ;  /* 0x0001a000ff007988 */ /* 0x0005e80008000806 */
[----:B-12--5:R-:W-:Y:S05]  /*36a0*/  CALL.REL.NOINC `($__internal_1_$__cuda_sm10x_tcgen05_guardrail_trap_phase_invalid_during_alloc) ;  /* 0x0000007000d07944 */ /* 0x026fea0003c00000 */
.L_x_64:
[----:B------:R-:W-:Y:S05]  /*36b0*/  WARPSYNC.ALL ;  /* 0x0000000000007948 */ /* 0x000fea0003800000 */
[----:B------:R-:W3:Y:S01]  /*36c0*/  S2UR UR4, SR_CgaCtaId ;  /* 0x00000000000479c3 */ /* 0x000ee20000008800 */
[----:B------:R-:W-:Y:S01]  /*36d0*/  UMOV UR17, 0x400 ;  /* 0x0000040000117882 */ /* 0x000fe20000000000 */
[----:B------:R-:W-:-:S06]  /*36e0*/  NOP ;  /* 0x0000000000007918 */ /* 0x000fcc0000000000 */
[----:B------:R-:W-:Y:S06]  /*36f0*/  BAR.ARV 0x6, 0xa0 ;  /* 0x0182800000007b1d */ /* 0x000fec0000002000 */
[----:B------:R-:W4:Y:S01]  /*3700*/  LDCU UR5, c[0x0][0x38c] ;  /* 0x00007180ff0577ac */ /* 0x000f220008000800 */
[----:B------:R-:W-:Y:S01]  /*3710*/  LOP3.LUT R2, R2, 0xffff, RZ, 0xc0, !PT ;  /* 0x0000ffff02027812 */ /* 0x000fe200078ec0ff */
[----:B------:R-:W-:Y:S01]  /*3720*/  IMAD.MOV.U32 R11, RZ, RZ, 0x1 ;  /* 0x00000001ff0b7424 */ /* 0x000fe200078e00ff */
[----:B------:R-:W-:Y:S01]  /*3730*/  CS2R R8, SRZ ;  /* 0x0000000000087805 */ /* 0x000fe2000001ff00 */
[----:B------:R-:W1:Y:S01]  /*3740*/  LDCU UR8, c[0x0][0x38c] ;  /* 0x00007180ff0877ac */ /* 0x000e620008000800 */
[----:B------:R-:W-:Y:S01]  /*3750*/  R2UR UR19, R2 ;  /* 0x00000000021372ca */ /* 0x000fe200000e0000 */
[----:B------:R-:W-:Y:S01]  /*3760*/  IMAD.MOV.U32 R10, RZ, RZ, RZ ;  /* 0x000000ffff0a7224 */ /* 0x000fe200078e00ff */
[----:B------:R-:W-:Y:S01]  /*3770*/  UMOV UR22, URZ ;  /* 0x000000ff00167c82 */ /* 0x000fe20008000000 */
[----:B------:R-:W-:Y:S01]  /*3780*/  UMOV UR14, URZ ;  /* 0x000000ff000e7c82 */ /* 0x000fe20008000000 */
[----:B---3--:R-:W-:Y:S01]  /*3790*/  ULEA UR17, UR4, UR17, 0x18 ;  /* 0x0000001104117291 */ /* 0x008fe2000f8ec0ff */
[----:B------:R-:W-:Y:S01]  /*37a0*/  UMOV UR26, 0x0 ;  /* 0x00000000001a7882 */ /* 0x000fe20000000000 */
[----:B------:R-:W-:-:S02]  /*37b0*/  UMOV UR27, 0x4400010 ;  /* 0x04400010001b7882 */ /* 0x000fc40000000000 */
[----:B------:R-:W-:Y:S02]  /*37c0*/  UIADD3 UR6, UPT, UPT, UR17, 0x6400, URZ ;  /* 0x0000640011067890 */ /* 0x000fe4000fffe0ff */
[----:B------:R-:W-:Y:S02]  /*37d0*/  UIADD3 UR7, UPT, UPT, UR17, 0x10400, URZ ;  /* 0x0001040011077890 */ /* 0x000fe4000fffe0ff */
[----:B----4-:R-:W-:Y:S01]  /*37e0*/  UIADD3 UR5, UPT, UPT, UR5, 0x3f, URZ ;  /* 0x0000003f05057890 */ /* 0x010fe2000fffe0ff */
[----:B--2---:R-:W2:Y:S01]  /*37f0*/  LDS R0, [UR17+0x1a0] ;  /* 0x0001a011ff007984 */ /* 0x004ea20008000800 */
[----:B------:R-:W-:Y:S02]  /*3800*/  USHF.R.U32.HI UR6, URZ, 0x4, UR6 ;  /* 0x00000004ff067899 */ /* 0x000fe40008011606 */
[----:B------:R-:W-:Y:S02]  /*3810*/  USHF.R.S32.HI UR4, URZ, 0x1f, UR5 ;  /* 0x0000001fff047899 */ /* 0x000fe40008011405 */
[----:B------:R-:W-:-:S02]  /*3820*/  ULOP3.LUT UR6, UR6, 0x3fff, URZ, 0xc0, !UPT ;  /* 0x00003fff06067892 */ /* 0x000fc4000f8ec0ff */
[----:B------:R-:W-:Y:S02]  /*3830*/  ULEA.HI UR4, UR4, UR5, URZ, 0x6 ;  /* 0x0000000504047291 */ /* 0x000fe4000f8f30ff */
[----:B------:R-:W-:Y:S02]  /*3840*/  USHF.R.U32.HI UR5, URZ, 0x4, UR7 ;  /* 0x00000004ff057899 */ /* 0x000fe40008011607 */
[----:B------:R-:W-:Y:S02]  /*3850*/  USHF.R.S32.HI UR28, URZ, 0x6, UR4 ;  /* 0x00000006ff1c7899 */ /* 0x000fe40008011404 */
[----:B------:R-:W-:Y:S02]  /*3860*/  ULOP3.LUT UR5, UR5, 0x3fff, URZ, 0xc0, !UPT ;  /* 0x00003fff05057892 */ /* 0x000fe4000f8ec0ff */
[----:B------:R-:W-:Y:S02]  /*3870*/  UISETP.LT.AND UP0, UPT, UR28, 0x1, UPT ;  /* 0x000000011c00788c */ /* 0x000fe4000bf01270 */
[----:B------:R-:W-:-:S02]  /*3880*/  ULOP3.LUT UR20, UR6, 0x10000, URZ, 0xfc, !UPT ;  /* 0x0001000006147892 */ /* 0x000fc4000f8efcff */
[----:B------:R-:W-:Y:S02]  /*3890*/  USEL UR29, UR28, 0x1, !UP0 ;  /* 0x000000011c1d7887 */ /* 0x000fe4000c000000 */
[----:B------:R-:W-:Y:S02]  /*38a0*/  ULOP3.LUT UR21, UR5, 0x10000, URZ, 0xfc, !UPT ;  /* 0x0001000005157892 */ /* 0x000fe4000f8efcff */
[----:B------:R-:W-:Y:S02]  /*38b0*/  UIADD3 UR29, UPT, UPT, -UR29, URZ, URZ ;  /* 0x000000ff1d1d7290 */ /* 0x000fe4000fffe1ff */
[----:B-1----:R-:W-:Y:S01]  /*38c0*/  UISETP.GE.AND UP4, UPT, UR8, 0x1, UPT ;  /* 0x000000010800788c */ /* 0x002fe2000bf86270 */
[----:B------:R-:W-:Y:S01]  /*38d0*/  UMOV UR24, 0x0 ;  /* 0x0000000000187882 */ /* 0x000fe20000000000 */
[----:B------:R-:W-:Y:S01]  /*38e0*/  UMOV UR25, 0x4400010 ;  /* 0x0440001000197882 */ /* 0x000fe20000000000 */
[----:B--2---:R-:W-:-:S15]  /*38f0*/  R2UR UR30, R0 ;  /* 0x00000000001e72ca */ /* 0x004fde00000e0000 */
.L_x_73:
[----:B------:R-:W-:Y:S02]  /*3900*/  LEA R0, R10, UR17, 0x3 ;  /* 0x000000110a007c11 */ /* 0x000fe4000f8e18ff */
[----:B------:R-:W-:Y:S02]  /*3910*/  SHF.L.U32 R5, R9, 0x1f, RZ ;  /* 0x0000001f09057819 */ /* 0x000fe400000006ff */
[----:B------:R-:W-:Y:S01]  /*3920*/  PLOP3.LUT P0, PT, PT, PT, UP4, 0x80, 0x8 ;  /* 0x000000000008781c */ /* 0x000fe20003f0f048 */
[----:B------:R-:W-:Y:S01]  /*3930*/  VIADD R3, R0, 0x100 ;  /* 0x0000010000037836 */ /* 0x000fe20000000000 */
[----:B-1----:R-:W1:Y:S02]  /*3940*/  SYNCS.PHASECHK.TRANS64.TRYWAIT P1, [R0+URZ+0xf0], R5 ;  /* 0x0000f005000075a7 */ /* 0x002e6400080211ff */
[----:B-1-3--:R-:W-:Y:S09]  /*3950*/  @!P1 BRA `(.L_x_67) ;  /* 0x0000006800289947 */ /* 0x00aff20003800000 */
.L_x_166:
[----:B------:R-:W-:Y:S01]  /*3960*/  LEA R4, R10, UR17, 0x4 ;  /* 0x000000110a047c11 */ /* 0x000fe2000f8e20ff */
[----:B------:R-:W-:Y:S01]  /*3970*/  @UP4 ULEA UR4, UR14, UR17, 0x3 ;  /* 0x000000110e044291 */ /* 0x000fe2000f8e18ff */
[----:B------:R-:W-:Y:S01]  /*3980*/  PLOP3.LUT P2, PT, PT, PT, PT, 0x80, 0x8 ;  /* 0x000000000008781c */ /* 0x000fe20003f4f070 */
[----:B------:R-:W-:Y:S01]  /*3990*/  ULEA UR23, UR22, UR17, 0x3 ;  /* 0x0000001116177291 */ /* 0x000fe2000f8e18ff */
[----:B------:R-:W-:Y:S02]  /*39a0*/  PRMT R3, RZ, 0x654, R3 ;  /* 0x00000654ff037816 */ /* 0x000fe40000000003 */
[----:B-1----:R-:W1:Y:S01]  /*39b0*/  LDS.128 R4, [R4+0x180] ;  /* 0x0001800004047984 */ /* 0x002e620000000c00 */
[----:B------:R-:W-:Y:S02]  /*39c0*/  @P0 SHF.L.U32 R2, R8, 0x1f, RZ ;  /* 0x0000001f08020819 */ /* 0x000fe400000006ff */
[----:B------:R-:W-:Y:S01]  /*39d0*/  SHF.L.U32 R0, R11, 0x1f, RZ ;  /* 0x0000001f0b007819 */ /* 0x000fe200000006ff */
[----:B------:R-:W-:Y:S01]  /*39e0*/  @!PT LDS RZ, [RZ] ;  /* 0x00000000fffff984 */ /* 0x000fe20000000800 */
[----:B------:R-:W-:Y:S01]  /*39f0*/  @!PT LDS RZ, [RZ] ;  /* 0x00000000fffff984 */ /* 0x000fe20000000800 */
[----:B------:R-:W-:Y:S01]  /*3a00*/  @!PT LDS RZ, [RZ] ;  /* 0x00000000fffff984 */ /* 0x000fe20000000800 */
[----:B------:R-:W-:Y:S01]  /*3a10*/  @!PT LDS RZ, [RZ] ;  /* 0x00000000fffff984 */ /* 0x000fe20000000800 */
[----:B------:R2:W-:Y:S06]  /*3a20*/  MEMBAR.ALL.CTA ;  /* 0x0000000000007992 */ /* 0x0005ec0000008000 */
[----:B--2---:R-:W2:Y:S02]  /*3a30*/  FENCE.VIEW.ASYNC.S ;  /* 0x00000000000073c6 */ /* 0x004ea40000000000 */
[----:B--2---:R2:W-:Y:S01]  /*3a40*/  SYNCS.ARRIVE.TRANS64.RED.A1T0 RZ, [R3+URZ], RZ ;  /* 0x000000ff03ff79a7 */ /* 0x0045e200081004ff */
[----:B------:R2:W3:Y:S01]  /*3a50*/  @P0 SYNCS.PHASECHK.TRANS64.TRYWAIT P2, [UR4], R2 ;  /* 0x00000002ff0005a7 */ /* 0x0004e20008041104 */
[----:B------:R-:W-:Y:S01]  /*3a60*/  ULEA.HI UR4, UR22, UR22, URZ, 0x1 ;  /* 0x0000001616047291 */ /* 0x000fe2000f8f08ff */
[----:B-1----:R-:W-:-:S03]  /*3a70*/  LOP3.LUT P1, RZ, R6, 0x1, RZ, 0xc0, !PT ;  /* 0x0000000106ff7812 */ /* 0x002fc6000782c0ff */
[----:B------:R-:W-:Y:S02]  /*3a80*/  USHF.L.U32 UR18, UR4, 0x7, URZ ;  /* 0x0000000704127899 */ /* 0x000fe400080006ff */
[----:B------:R-:W-:Y:S02]  /*3a90*/  ULOP3.LUT UR4, UR4, 0xffe, URZ, 0xc0, !UPT ;  /* 0x00000ffe04047892 */ /* 0x000fe4000f8ec0ff */
[----:B------:R-:W-:Y:S02]  /*3aa0*/  ULOP3.LUT UR18, UR18, 0xffffff00, URZ, 0xc0, !UPT ;  /* 0xffffff0012127892 */ /* 0x000fe4000f8ec0ff */
[----:B------:R-:W-:Y:S02]  /*3ab0*/  UIADD3 UR4, UPT, UPT, -UR4, UR22, URZ ;  /* 0x0000001604047290 */ /* 0x000fe4000fffe1ff */
[----:B------:R-:W-:Y:S01]  /*3ac0*/  UIADD3 UR18, UPT, UPT, UR30, UR18, URZ ;  /* 0x000000121e127290 */ /* 0x000fe2000fffe0ff */
[----:B------:R-:W1:Y:S03]  /*3ad0*/  SYNCS.PHASECHK.TRANS64.TRYWAIT P0, [UR23+0x130], R0 ;  /* 0x00013000ff0075a7 */ /* 0x000e660008001117 */
[----:B------:R-:W-:Y:S01]  /*3ae0*/  ULEA UR18, UR4, UR18, 0x14 ;  /* 0x0000001204127291 */ /* 0x000fe2000f8ea0ff */
[----:B-123--:R-:W-:Y:S11]  /*3af0*/  @!P0 BRA `(.L_x_68) ;  /* 0x0000006400d48947 */ /* 0x00eff60003800000 */
.L_x_168:
[----:B------:R-:W-:Y:S01]  /*3b00*/  IADD3 R10, PT, PT, R10, 0x1, RZ ;  /* 0x000000010a0a7810 */ /* 0x000fe20007ffe0ff */
[----:B------:R-:W-:Y:S06]  /*3b10*/  BRA.U !UP4, `(.L_x_69) ;  /* 0x000000010c987547 */ /* 0x000fec000b800000 */
[----:B------:R-:W-:Y:S01]  /*3b20*/  UPLOP3.LUT UP2, UPT, UPT, UPT, UPT, 0x40, 0x4 ;  /* 0x000000000004789c */ /* 0x000fe20003f4e870 */
[----:B------:R-:W-:Y:S01]  /*3b30*/  UMOV UR16, UR29 ;  /* 0x0000001d00107c82 */ /* 0x000fe20008000000 */
[----:B------:R-:W-:Y:S01]  /*3b40*/  UMOV UR15, UR28 ;  /* 0x0000001c000f7c82 */ /* 0x000fe20008000000 */
[----:B------:R-:W-:-:S08]  /*3b50*/  UMOV UR6, UR14 ;  /* 0x0000000e00067c82 */ /* 0x000fd00008000000 */
.L_x_72:
[----:B------:R-:W-:Y:S02]  /*3b60*/  UIADD3 UR16, UPT, UPT, UR16, 0x1, URZ ;  /* 0x0000000110107890 */ /* 0x000fe4000fffe0ff */
[----:B--2---:R-:W-:Y:S02]  /*3b70*/  ULEA UR5, UR6, UR17, 0x3 ;  /* 0x0000001106057291 */ /* 0x004fe4000f8e18ff */
[----:B------:R-:W-:Y:S01]  /*3b80*/  UISETP.NE.AND UP3, UPT, UR16, URZ, UPT ;  /* 0x000000ff1000728c */ /* 0x000fe2000bf65270 */
[----:B---3--:R-:W-:Y:S10]  /*3b90*/  @P2 BRA `(.L_x_70) ;  /* 0x00000000000c2947 */ /* 0x008ff40003800000 */
[----:B-1----:R-:W-:Y:S04]  /*3ba0*/  SHF.L.U32 R3, R8, 0x1f, RZ ;  /* 0x0000001f08037819 */ /* 0x002fe800000006ff */
[----:B------:R-:W1:Y:S02]  /*3bb0*/  SYNCS.PHASECHK.TRANS64.TRYWAIT P0, [UR5], R3 ;  /* 0x00000003ff0075a7 */ /* 0x000e640008001105 */
[----:B-1----:R-:W-:Y:S05]  /*3bc0*/  @!P0 BRA `(.L_x_71) ;  /* 0x0000006400b88947 */ /* 0x002fea0003800000 */
.L_x_70:
[----:B------:R-:W-:Y:S01]  /*3bd0*/  UISETP.NE.AND UP0, UPT, UR15, 0x1, UPT ;  /* 0x000000010f00788c */ /* 0x000fe2000bf05270 */
[----:B------:R-:W-:Y:S01]  /*3be0*/  PLOP3.LUT P2, PT, PT, PT, PT, 0x80, 0x8 ;  /* 0x000000000008781c */ /* 0x000fe20003f4f070 */
[----:B------:R-:W-:Y:S02]  /*3bf0*/  UIADD3 UR4, UPT, UPT, UR6, 0x1, URZ ;  /* 0x0000000106047890 */ /* 0x000fe4000fffe0ff */
[----:B------:R-:W-:Y:S02]  /*3c00*/  ULEA UR12, UR6, UR21, 0xa ;  /* 0x00000015060c7291 */ /* 0x000fe4000f8e50ff */
[----:B------:R-:W-:Y:S01]  /*3c10*/  UISETP.NE.AND UP1, UPT, UR4, 0xa, UPT ;  /* 0x0000000a0400788c */ /* 0x000fe2000bf25270 */
[----:B------:R-:W-:Y:S01]  /*3c20*/  PLOP3.LUT P0, PT, PT, PT, UP0, 0x80, 0x8 ;  /* 0x000000000008781c */ /* 0x000fe20003f0f008 */
[----:B------:R-:W-:Y:S02]  /*3c30*/  UIADD3 UR10, UPT, UPT, UR12, 0x2, URZ ;  /* 0x000000020c0a7890 */ /* 0x000fe4000fffe0ff */
[----:B------:R-:W-:Y:S02]  /*3c40*/  USEL UR7, URZ, 0x1, UP1 ;  /* 0x00000001ff077887 */ /* 0x000fe40008800000 */
[----:B------:R-:W-:Y:S02]  /*3c50*/  USEL UR14, UR4, URZ, UP1 ;  /* 0x000000ff040e7287 */ /* 0x000fe40008800000 */
[----:B------:R-:W-:Y:S02]  /*3c60*/  UIADD3 UR15, UPT, UPT, UR15, -0x1, URZ ;  /* 0xffffffff0f0f7890 */ /* 0x000fe4000fffe0ff */
[----:B------:R-:W-:Y:S01]  /*3c70*/  @UP0 ULEA UR4, UR14, UR17, 0x3 ;  /* 0x000000110e040291 */ /* 0x000fe2000f8e18ff */
[----:B------:R-:W-:Y:S01]  /*3c80*/  LOP3.LUT R8, R8, UR7, RZ, 0x3c, !PT ;  /* 0x0000000708087c12 */ /* 0x000fe2000f8e3cff */
[----:B------:R-:W-:Y:S01]  /*3c90*/  UIADD3 UR7, UPT, UPT, UR5, 0x50, URZ ;  /* 0x0000005005077890 */ /* 0x000fe2000fffe0ff */
[----:B------:R-:W-:Y:S02]  /*3ca0*/  UMOV UR13, 0x80004020 ;  /* 0x80004020000d7882 */ /* 0x000fe40000000000 */
[----:B-1----:R-:W-:Y:S01]  /*3cb0*/  @P0 SHF.L.U32 R0, R8, 0x1f, RZ ;  /* 0x0000001f08000819 */ /* 0x002fe200000006ff */
[----:B------:R-:W-:Y:S01]  /*3cc0*/  UMOV UR5, 0x80004020 ;  /* 0x8000402000057882 */ /* 0x000fe20000000000 */
[----:B------:R-:W-:Y:S01]  /*3cd0*/  UMOV UR11, 0x80004020 ;  /* 0x80004020000b7882 */ /* 0x000fe20000000000 */
[----:B------:R-:W-:Y:S01]  /*3ce0*/  UMOV UR9, 0x80004020 ;  /* 0x8000402000097882 */ /* 0x000fe20000000000 */
[----:B------:R2:W3:Y:S01]  /*3cf0*/  @P0 SYNCS.PHASECHK.TRANS64.TRYWAIT P2, [UR4], R0 ;  /* 0x00000000ff0005a7 */ /* 0x0004e20008041104 */
[----:B------:R-:W-:Y:S03]  /*3d00*/  ULEA UR4, UR6, UR20, 0x8 ;  /* 0x0000001406047291 */ /* 0x000fe6000f8e40ff */
[----:B------:R-:W-:Y:S01]  /*3d10*/  UMOV UR6, UR14 ;  /* 0x0000000e00067c82 */ /* 0x000fe20008000000 */
[----:B------:R-:W-:Y:S05]  /*3d20*/  UIADD3 UR8, UPT, UPT, UR4, 0x2, URZ ;  /* 0x0000000204087890 */ /* 0x000fea000fffe0ff */
[----:B------:R2:W-:Y:S01]  /*3d30*/  UTCQMMA gdesc[UR4], gdesc[UR12], tmem[UR18], tmem[UR26], idesc[UR27], UP2 ;  /* 0x00ff1a0c040075ea */ /* 0x0005e20009000312 */
[----:B------:R-:W-:Y:S03]  /*3d40*/  UPLOP3.LUT UP2, UPT, UPT, UPT, UPT, 0x80, 0x8 ;  /* 0x000000000008789c */ /* 0x000fe60003f4f070 */
[----:B------:R2:W-:Y:S01]  /*3d50*/  UTCQMMA gdesc[UR8], gdesc[UR10], tmem[UR18], tmem[UR24], idesc[UR25], UPT ;  /* 0x00ff180a080075ea */ /* 0x0005e2000b800312 */
[----:B------:R2:W-:Y:S01]  /*3d60*/  UTCBAR.MULTICAST [UR7], URZ, UR19 ;  /* 0x000000ff070073e9 */ /* 0x0005e20008000813 */
[----:B------:R-:W-:Y:S06]  /*3d70*/  BRA.U UP3, `(.L_x_72) ;  /* 0xfffffffd03787547 */ /* 0x000fec000b83ffff */
.L_x_69:
[----:B--2---:R-:W-:Y:S01]  /*3d80*/  UIADD3 UR4, UPT, UPT, UR22, 0x1, URZ ;  /* 0x0000000116047890 */ /* 0x004fe2000fffe0ff */
[C---:B------:R-:W-:Y:S01]  /*3d90*/  ISETP.NE.AND P0, PT, R10.reuse, 0x2, PT ;  /* 0x000000020a00780c */ /* 0x040fe20003f05270 */
[----:B------:R-:W-:Y:S02]  /*3da0*/  UIADD3 UR5, UPT, UPT, UR23, 0x110, URZ ;  /* 0x0000011017057890 */ /* 0x000fe4000fffe0ff */
[----:B------:R-:W-:Y:S01]  /*3db0*/  UISETP.NE.AND UP0, UPT, UR4, 0x4, UPT ;  /* 0x000000040400788c */ /* 0x000fe2000bf05270 */
[----:B-1----:R-:W-:Y:S02]  /*3dc0*/  SEL R0, RZ, 0x1, P0 ;  /* 0x00000001ff007807 */ /* 0x002fe40000000000 */
[----:B------:R-:W-:Y:S01]  /*3dd0*/  SEL R10, R10, RZ, P0 ;  /* 0x000000ff0a0a7207 */ /* 0x000fe20000000000 */
[----:B------:R-:W-:Y:S01]  /*3de0*/  USEL UR6, URZ, 0x1, UP0 ;  /* 0x00000001ff067887 */ /* 0x000fe20008000000 */
[----:B------:R-:W-:Y:S01]  /*3df0*/  LOP3.LUT R9, R9, R0, RZ, 0x3c, !PT ;  /* 0x0000000009097212 */ /* 0x000fe200078e3cff */
[----:B------:R-:W-:Y:S01]  /*3e00*/  USEL UR22, UR4, URZ, UP0 ;  /* 0x000000ff04167287 */ /* 0x000fe20008000000 */
[----:B------:R1:W-:Y:S03]  /*3e10*/  UTCBAR [UR5], URZ ;  /* 0x000000ff050073e9 */ /* 0x0003e600080000ff */
[----:B------:R-:W-:Y:S01]  /*3e20*/  LOP3.LUT R11, R11, UR6, RZ, 0x3c, !PT ;  /* 0x000000060b0b7c12 */ /* 0x000fe2000f8e3cff */
[----:B------:R-:W-:Y:S07]  /*3e30*/  @P1 BRA `(.L_x_73) ;  /* 0xfffffff800b01947 */ /* 0x000fee000383ffff */
[----:B------:R-:W2:Y:S01]  /*3e40*/  S2UR UR8, SR_CgaCtaId ;  /* 0x00000000000879c3 */ /* 0x000ea20000008800 */
[----:B------:R-:W-:Y:S01]  /*3e50*/  ELECT P0, URZ, PT ;  /* 0x0000000000ff782f */ /* 0x000fe20003800000 */
[----:B------:R-:W-:Y:S01]  /*3e60*/  IMAD.MOV.U32 R0, RZ, RZ, 0x1 ;  /* 0x00000001ff007424 */ /* 0x000fe200078e00ff */
[----:B------:R-:W-:Y:S01]  /*3e70*/  UIADD3 UR17, UPT, UPT, UR17, 0x130, URZ ;  /* 0x0000013011117890 */ /* 0x000fe2000fffe0ff */
[----:B------:R-:W-:Y:S01]  /*3e80*/  SHF.L.U32 R3, R11, 0x1f, RZ ;  /* 0x0000001f0b037819 */ /* 0x000fe200000006ff */
[----:B------:R-:W-:-:S03]  /*3e90*/  UMOV UR4, 0x40 ;  /* 0x0000004000047882 */ /* 0x000fc60000000000 */
[----:B------:R-:W-:Y:S01]  /*3ea0*/  UVIRTCOUNT.DEALLOC.SMPOOL 0x80 ;  /* 0x000000800000784c */ /* 0x000fe20000000000 */
[----:B--2---:R-:W-:Y:S02]  /*3eb0*/  ULEA UR8, UR8, UR4, 0x18 ;  /* 0x0000000408087291 */ /* 0x004fe4000f8ec0ff */
[----:B------:R-:W-:-:S07]  /*3ec0*/  ULEA UR4, UR22, UR17, 0x3 ;  /* 0x0000001116047291 */ /* 0x000fce000f8e18ff */
[----:B------:R2:W-:Y:S02]  /*3ed0*/  @P0 STS.U8 [UR8+0x1c], R0 ;  /* 0x00001c00ff000988 */ /* 0x0005e40008000008 */
[----:B------:R-:W4:Y:S02]  /*3ee0*/  SYNCS.PHASECHK.TRANS64.TRYWAIT P0, [UR4], R3 ;  /* 0x00000003ff0075a7 */ /* 0x000f240008001104 */
[----:B--2-4-:R-:W-:Y:S05]  /*3ef0*/  @!P0 BRA `(.L_x_74) ;  /* 0x0000006400048947 */ /* 0x014fea0003800000 */
.L_x_171:
[----:B------:R-:W-:-:S04]  /*3f00*/  UIADD3 UR4, UPT, UPT, UR22, 0x1, URZ ;  /* 0x0000000116047890 */ /* 0x000fc8000fffe0ff */
[----:B------:R-:W-:-:S04]  /*3f10*/  UISETP.NE.AND UP0, UPT, UR4, 0x4, UPT ;  /* 0x000000040400788c */ /* 0x000fc8000bf05270 */
[----:B------:R-:W-:Y:S02]  /*3f20*/  USEL UR6, URZ, 0x1, UP0 ;  /* 0x00000001ff067887 */ /* 0x000fe40008000000 */
[----:B------:R-:W-:-:S04]  /*3f30*/  USEL UR4, UR4, URZ, UP0 ;  /* 0x000000ff04047287 */ /* 0x000fc80008000000 */
[----:B-1----:R-:W-:Y:S01]  /*3f40*/  ULEA UR5, UR4, UR17, 0x3 ;  /* 0x0000001104057291 */ /* 0x002fe2000f8e18ff */
[----:B------:R-:W-:-:S04]  /*3f50*/  LOP3.LUT R2, R11, UR6, RZ, 0x3c, !PT ;  /* 0x000000060b027c12 */ /* 0x000fc8000f8e3cff */
[----:B--2---:R-:W-:-:S04]  /*3f60*/  SHF.L.U32 R3, R2, 0x1f, RZ ;  /* 0x0000001f02037819 */ /* 0x004fc800000006ff */
[----:B------:R-:W1:Y:S02]  /*3f70*/  SYNCS.PHASECHK.TRANS64.TRYWAIT P0, [UR5], R3 ;  /* 0x00000003ff0075a7 */ /* 0x000e640008001105 */
[----:B-1----:R-:W-:Y:S05]  /*3f80*/  @!P0 BRA `(.L_x_75) ;  /* 0x0000006000f88947 */ /* 0x002fea0003800000 */
.L_x_173:
        /* <DEDUP_REMOVED lines=9> */
.L_x_175:
[----:B------:R-:W-:-:S04]  /*4020*/  UIADD3 UR4, UPT, UPT, UR4, 0x1, URZ ;  /* 0x0000000104047890 */ /* 0x000fc8000fffe0ff */
[----:B------:R-:W-:-:S04]  /*4030*/  UISETP.NE.AND UP0, UPT, UR4, 0x4, UPT ;  /* 0x000000040400788c */ /* 0x000fc8000bf05270 */
[----:B------:R-:W-:Y:S02]  /*4040*/  USEL UR5, URZ, 0x1, UP0 ;  /* 0x00000001ff057887 */ /* 0x000fe40008000000 */
[----:B------:R-:W-:-:S04]  /*4050*/  USEL UR4, UR4, URZ, UP0 ;  /* 0x000000ff04047287 */ /* 0x000fc80008000000 */
[----:B------:R-:W-:Y:S01]  /*4060*/  ULEA UR4, UR4, UR17, 0x3 ;  /* 0x0000001104047291 */ /* 0x000fe2000f8e18ff */
[----:B-1----:R-:W-:-:S04]  /*4070*/  LOP3.LUT R3, R2, UR5, RZ, 0x3c, !PT ;  /* 0x0000000502037c12 */ /* 0x002fc8000f8e3cff */
[----:B------:R-:W-:-:S04]  /*4080*/  SHF.L.U32 R3, R3, 0x1f, RZ ;  /* 0x0000001f03037819 */ /* 0x000fc800000006ff */
[----:B------:R-:W1:Y:S02]  /*4090*/  SYNCS.PHASECHK.TRANS64.TRYWAIT P0, [UR4], R3 ;  /* 0x00000003ff0075a7 */ /* 0x000e640008001104 */
[----:B-1----:R-:W-:Y:S05]  /*40a0*/  @!P0 BRA `(.L_x_77) ;  /* 0x0000006000e08947 */ /* 0x002fea0003800000 */
.L_x_177:
[----:B------:R-:W-:Y:S01]  /*40b0*/  NOP ;  /* 0x0000000000007918 */ /* 0x000fe20000000000 */
[----:B-1----:R-:W1:Y:S01]  /*40c0*/  LDS R0, [UR8+0x14] ;  /* 0x00001408ff007984 */ /* 0x002e620008000800 */
[----:B------:R-:W-:Y:S01]  /*40d0*/  ULOP3.LUT UR4, UR30, 0xffff, URZ, 0xc0, !UPT ;  /* 0x0000ffff1e047892 */ /* 0x000fe2000f8ec0ff */
[----:B------:R-:W-:Y:S01]  /*40e0*/  UMOV UR5, 0xffff ;  /* 0x0000ffff00057882 */ /* 0x000fe20000000000 */
[----:B------:R-:W-:Y:S02]  /*40f0*/  UMOV UR6, 0x1 ;  /* 0x0000000100067882 */ /* 0x000fe40000000000 */
[----:B------:R-:W-:-:S04]  /*4100*/  USHF.R.U32.HI UR4, URZ, 0x5, UR4 ;  /* 0x00000005ff047899 */ /* 0x000fc80008011604 */
[----:B------:R-:W-:Y:S02]  /*4110*/  USHF.L.U32 UR5, UR5, UR4, URZ ;  /* 0x0000000405057299 */ /* 0x000fe400080006ff */
[----:B------:R-:W-:-:S04]  /*4120*/  USHF.L.U32 UR4, UR6, UR4, URZ ;  /* 0x0000000406047299 */ /* 0x000fc800080006ff */
[----:B-1----:R-:W-:-:S04]  /*4130*/  LOP3.LUT R0, R0, UR5, RZ, 0xc0, !PT ;  /* 0x0000000500007c12 */ /* 0x002fc8000f8ec0ff */
[----:B------:R-:W-:-:S13]  /*4140*/  ISETP.NE.AND P0, PT, R0, UR5, PT ;  /* 0x0000000500007c0c */ /* 0x000fda000bf05270 */
[----:B------:R-:W-:Y:S05]  /*4150*/  @P0 BRA `(.L_x_78) ;  /* 0x0000000000580947 */ /* 0x000fea0003800000 */
[----:B------:R-:W1:Y:S02]  /*4160*/  LDS R0, [UR8+0x18] ;  /* 0x00001808ff007984 */ /* 0x000e640008000800 */
[----:B-1----:R-:W-:-:S04]  /*4170*/  LOP3.LUT R0, R0, UR4, RZ, 0xc0, !PT ;  /* 0x0000000400007c12 */ /* 0x002fc8000f8ec0ff */
[----:B------:R-:W-:-:S13]  /*4180*/  ISETP.NE.AND P0, PT, R0, UR4, PT ;  /* 0x0000000400007c0c */ /* 0x000fda000bf05270 */
[----:B------:R-:W-:Y:S05]  /*4190*/  @P0 BRA `(.L_x_79) ;  /* 0x00000000003c0947 */ /* 0x000fea0003800000 */
[----:B------:R-:W1:Y:S01]  /*41a0*/  S2R R2, SR_LANEID ;  /* 0x0000000000027919 */ /* 0x000e620000000000 */
[----:B------:R-:W-:Y:S01]  /*41b0*/  ULOP3.LUT UR5, URZ, UR5, URZ, 0x33, !UPT ;  /* 0x00000005ff057292 */ /* 0x000fe2000f8e33ff */
[----:B------:R-:W-:Y:S01]  /*41c0*/  LOP3.LUT R4, RZ, UR4, RZ, 0x33, !PT ;  /* 0x00000004ff047c12 */ /* 0x000fe2000f8e33ff */
[----:B------:R-:W-:Y:S02]  /*41d0*/  VOTEU.ANY UR4, UPT, PT ;  /* 0x0000000000047886 */ /* 0x000fe400038e0100 */
[----:B------:R-:W-:Y:S01]  /*41e0*/  UFLO.U32 UR4, UR4 ;  /* 0x00000004000472bd */ /* 0x000fe200080e0000 */
[----:B------:R-:W2:Y:S01]  /*41f0*/  REDUX UR6, R4 ;  /* 0x00000000040673c4 */ /* 0x000ea20000000000 */
[----:B------:R-:W-:-:S06]  /*4200*/  IMAD.U32 R0, RZ, RZ, UR5 ;  /* 0x00000005ff007e24 */ /* 0x000fcc000f8e00ff */
[----:B------:R4:W-:Y:S01]  /*4210*/  UTCATOMSWS.AND URZ, UR5 ;  /* 0x0000000500ff79e3 */ /* 0x0009e20008000000 */
[----:B------:R-:W3:Y:S01]  /*4220*/  REDUX UR7, R0 ;  /* 0x00000000000773c4 */ /* 0x000ee20000000000 */
[----:B-1----:R-:W-:Y:S01]  /*4230*/  ISETP.EQ.U32.AND P0, PT, R2, UR4, PT ;  /* 0x0000000402007c0c */ /* 0x002fe2000bf02070 */
[----:B--2---:R-:W-:Y:S01]  /*4240*/  IMAD.U32 R2, RZ, RZ, UR6 ;  /* 0x00000006ff027e24 */ /* 0x004fe2000f8e00ff */
[----:B---3--:R-:W-:-:S11]  /*4250*/  MOV R3, UR7 ;  /* 0x0000000700037c02 */ /* 0x008fd60008000f00 */
[----:B------:R4:W-:Y:S04]  /*4260*/  @P0 ATOMS.AND RZ, [UR8+0x14], R3 ;  /* 0x00001403ffff098c */ /* 0x0009e8000a800008 */
[----:B------:R4:W-:Y:S01]  /*4270*/  @P0 ATOMS.AND RZ, [UR8+0x18], R2 ;  /* 0x00001802ffff098c */ /* 0x0009e2000a800008 */
[----:B------:R-:W-:Y:S05]  /*4280*/  BRA `(.L_x_80) ;  /* 0x0000000000147947 */ /* 0x000fea0003800000 */
.L_x_79:
[----:B------:R-:W-:Y:S02]  /*4290*/  MOV R2, 0x42b0 ;  /* 0x000042b000027802 */ /* 0x000fe40000000f00 */
[----:B---3-5:R-:W-:Y:S05]  /*42a0*/  CALL.REL.NOINC `($__internal_0_$__cuda_sm10x_tcgen05_guardrail_trap_col_being_dealloced_not_returned_by_alloc) ;  /* 0x0000006400c47944 */ /* 0x028fea0003c00000 */
[----:B------:R-:W-:Y:S05]  /*42b0*/  BRA `(.L_x_80) ;  /* 0x0000000000087947 */ /* 0x000fea0003800000 */
.L_x_78:
[----:B------:R-:W-:Y:S02]  /*42c0*/  MOV R2, 0x42e0 ;  /* 0x000042e000027802 */ /* 0x000fe40000000f00 */
[----:B---3-5:R-:W-:Y:S05]  /*42d0*/  CALL.REL.NOINC `($__internal_2_$__cuda_sm10x_tcgen05_guardrail_trap_unallocated_columns_being_dealloced) ;  /* 0x0000006400d07944 */ /* 0x028fea0003c00000 */
.L_x_80:
[----:B------:R-:W-:Y:S01]  /*42e0*/  NOP ;  /* 0x0000000000007918 */ /* 0x000fe20000000000 */
[----:B----4-:R-:W-:Y:S05]  /*42f0*/  EXIT ;  /* 0x000000000000794d */ /* 0x010fea0003800000 */
.L_x_62:
[----:B------:R-:W-:-:S09]  /*4300*/  UISETP.NE.OR UP0, UPT, UR17, 0x3, !UP3 ;  /* 0x000000031100788c */ /* 0x000fd2000df05670 */
[----:B------:R-:W-:Y:S05]  /*4310*/  BRA.U UP0, `(.L_x_81) ;  /* 0x0000001100587547 */ /* 0x000fea000b800000 */
[----:B------:R-:W2:Y:S01]  /*4320*/  S2UR UR10, SR_CgaCtaId ;  /* 0x00000000000a79c3 */ /* 0x000ea20000008800 */
[----:B------:R-:W3:Y:S01]  /*4330*/  LDCU UR31, c[0x0][0x370] ;  /* 0x00006e00ff1f77ac */ /* 0x000ee20008000800 */
[----:B------:R-:W-:Y:S02]  /*4340*/  HFMA2 R13, -RZ, RZ, 0, 0 ;  /* 0x00000000ff0d7431 */ /* 0x000fe400000001ff */
[----:B------:R-:W-:Y:S01]  /*4350*/  IMAD.MOV.U32 R15, RZ, RZ, 0x1 ;  /* 0x00000001ff0f7424 */ /* 0x000fe200078e00ff */
[----:B------:R-:W-:Y:S01]  /*4360*/  MOV R7, 0x1000 ;  /* 0x0000100000077802 */ /* 0x000fe20000000f00 */
[----:B------:R-:W3:Y:S01]  /*4370*/  LDCU.128 UR44, c[0x0][0xb10] ;  /* 0x00016200ff2c77ac */ /* 0x000ee20008000c00 */
[----:B------:R-:W-:Y:S01]  /*4380*/  IMAD.MOV.U32 R14, RZ, RZ, RZ ;  /* 0x000000ffff0e7224 */ /* 0x000fe200078e00ff */
[----:B------:R-:W4:Y:S01]  /*4390*/  LDC.64 R16, c[0x0][0x348] ;  /* 0x0000d200ff107b82 */ /* 0x000f220000000a00 */
[----:B------:R-:W1:Y:S01]  /*43a0*/  LDCU UR30, c[0x0][0x374] ;  /* 0x00006e80ff1e77ac */ /* 0x000e620008000800 */
[----:B------:R-:W2:Y:S06]  /*43b0*/  LDCU UR15, c[0x0][0xb0c] ;  /* 0x00016180ff0f77ac */ /* 0x000eac0008000800 */
[----:B------:R-:W4:Y:S01]  /*43c0*/  LDC.64 R2, c[0x0][0x888] ;  /* 0x00022200ff027b82 */ /* 0x000f220000000a00 */
[----:B------:R-:W4:Y:S01]  /*43d0*/  LDCU UR49, c[0x0][0xb20] ;  /* 0x00016400ff3177ac */ /* 0x000f220008000800 */
[----:B------:R-:W4:Y:S06]  /*43e0*/  LDCU UR4, c[0x0][0xb30] ;  /* 0x00016600ff0477ac */ /* 0x000f2c0008000800 */
[----:B------:R-:W4:Y:S01]  /*43f0*/  LDC.64 R4, c[0x0][0x890] ;  /* 0x00022400ff047b82 */ /* 0x000f220000000a00 */
[----:B------:R-:W-:Y:S01]  /*4400*/  UMOV UR21, 0x400 ;  /* 0x0000040000157882 */ /* 0x000fe20000000000 */
[----:B---3--:R-:W-:-:S02]  /*4410*/  UIMAD.WIDE.U32 UR6, UR31, UR44, URZ ;  /* 0x0000002c1f0672a5 */ /* 0x008fc4000f8e00ff */
[----:B-1----:R-:W-:Y:S02]  /*4420*/  UIMAD.WIDE.U32 UR8, UR30, UR47, URZ ;  /* 0x0000002f1e0872a5 */ /* 0x002fe4000f8e00ff */
[----:B--2---:R-:W-:Y:S02]  /*4430*/  ULEA UR21, UR10, UR21, 0x18 ;  /* 0x000000150a157291 */ /* 0x004fe4000f8ec0ff */
[----:B------:R-:W-:Y:S02]  /*4440*/  UPLOP3.LUT UP3, UPT, UPT, UPT, UPT, 0x40, 0x4 ;  /* 0x000000000004789c */ /* 0x000fe40003f6e870 */
[----:B------:R-:W-:Y:S02]  /*4450*/  UIADD3 UR37, UPT, UPT, UR21, 0xb8, URZ ;  /* 0x000000b815257890 */ /* 0x000fe4000fffe0ff */
[----:B------:R-:W-:Y:S02]  /*4460*/  UIADD3 UR33, UPT, UPT, UR21, 0xa0, URZ ;  /* 0x000000a015217890 */ /* 0x000fe4000fffe0ff */
[----:B------:R-:W-:-:S02]  /*4470*/  UIADD3 UR25, UPT, UPT, UR21, 0xa8, URZ ;  /* 0x000000a815197890 */ /* 0x000fc4000fffe0ff */
[----:B------:R-:W-:Y:S01]  /*4480*/  UIADD3 UR17, UPT, UPT, UR21, 0xb0, URZ ;  /* 0x000000b015117890 */ /* 0x000fe2000fffe0ff */
[----:B------:R-:W-:Y:S01]  /*4490*/  UMOV UR6, UR7 ;  /* 0x0000000700067c82 */ /* 0x000fe20008000000 */
[----:B------:R-:W-:Y:S01]  /*44a0*/  UMOV UR41, UR9 ;  /* 0x0000000900297c82 */ /* 0x000fe20008000000 */
[----:B------:R-:W-:Y:S02]  /*44b0*/  UISETP.GE.AND UP0, UPT, UR42, 0x1, UPT ;  /* 0x000000012a00788c */ /* 0x000fe4000bf06270 */
[----:B------:R-:W-:Y:S01]  /*44c0*/  UISETP.NE.AND UP4, UPT, UR42, 0x1, UPT ;  /* 0x000000012a00788c */ /* 0x000fe2000bf85270 */
[----:B------:R-:W1:Y:S01]  /*44d0*/  LDCU.64 UR22, c[0x0][0xb28] ;  /* 0x00016500ff1677ac */ /* 0x000e620008000a00 */
[----:B------:R-:W-:Y:S02]  /*44e0*/  UISETP.NE.AND UP6, UPT, UR15, 0x1, UPT ;  /* 0x000000010f00788c */ /* 0x000fe4000bfc5270 */
[----:B------:R-:W-:Y:S02]  /*44f0*/  UISETP.NE.AND UP5, UPT, UR46, 0x1, UPT ;  /* 0x000000012e00788c */ /* 0x000fe4000bfa5270 */
[----:B------:R-:W-:-:S02]  /*4500*/  UPRMT UR37, UR10, 0x654, UR37 ;  /* 0x000006540a257896 */ /* 0x000fc40008000025 */
[----:B------:R-:W-:Y:S02]  /*4510*/  USHF.R.U32.HI UR43, URZ, UR45, UR6 ;  /* 0x0000002dff2b7299 */ /* 0x000fe40008011606 */
[----:B------:R-:W-:Y:S02]  /*4520*/  UPRMT UR40, UR10, 0x654, UR33 ;  /* 0x000006540a287896 */ /* 0x000fe40008000021 */
[----:B------:R-:W-:Y:S02]  /*4530*/  UPRMT UR39, UR10, 0x654, UR25 ;  /* 0x000006540a277896 */ /* 0x000fe40008000019 */
[----:B------:R-:W-:Y:S02]  /*4540*/  UPRMT UR38, UR10, 0x654, UR17 ;  /* 0x000006540a267896 */ /* 0x000fe40008000011 */
[----:B----4-:R-:W-:Y:S02]  /*4550*/  USHF.R.U32.HI UR41, URZ, UR49, UR41 ;  /* 0x00000031ff297299 */ /* 0x010fe40008011629 */
[----:B------:R-:W-:-:S11]  /*4560*/  UISETP.NE.AND UP2, UPT, UR4, 0x1, UPT ;  /* 0x000000010400788c */ /* 0x000fd6000bf45270 */
.L_x_92:
[C---:B------:R-:W-:Y:S02]  /*4570*/  LEA R12, R14.reuse, UR21, 0x3 ;  /* 0x000000150e0c7c11 */ /* 0x040fe4000f8e18ff */
[----:B------:R-:W-:Y:S02]  /*4580*/  SHF.L.U32 R9, R13, 0x1f, RZ ;  /* 0x0000001f0d097819 */ /* 0x000fe400000006ff */
[----:B------:R-:W-:Y:S02]  /*4590*/  LEA R10, R14, UR21, 0x4 ;  /* 0x000000150e0a7c11 */ /* 0x000fe4000f8e20ff */
[----:B--2---:R-:W2:Y:S02]  /*45a0*/  SYNCS.PHASECHK.TRANS64.TRYWAIT P0, [R12+URZ+0xf0], R9 ;  /* 0x0000f0090c0075a7 */ /* 0x004ea400080011ff */
[----:B--2---:R-:W-:Y:S05]  /*45b0*/  @!P0 BRA `(.L_x_82) ;  /* 0x0000005c00b48947 */ /* 0x004fea0003800000 */
.L_x_178:
[----:B--2---:R-:W2:Y:S01]  /*45c0*/  LDS.128 R8, [R10+0x180] ;  /* 0x000180000a087984 */ /* 0x004ea20000000c00 */
[----:B------:R-:W-:Y:S01]  /*45d0*/  UISETP.GE.AND UP0, UPT, UR42, 0x1, UPT ;  /* 0x000000012a00788c */ /* 0x000fe2000bf06270 */
[----:B------:R-:W-:Y:S01]  /*45e0*/  @!PT LDS RZ, [RZ] ;  /* 0x00000000fffff984 */ /* 0x000fe20000000800 */
[----:B------:R-:W-:Y:S01]  /*45f0*/  @!PT LDS RZ, [RZ] ;  /* 0x00000000fffff984 */ /* 0x000fe20000000800 */
[----:B------:R-:W-:Y:S01]  /*4600*/  @!PT LDS RZ, [RZ] ;  /* 0x00000000fffff984 */ /* 0x000fe20000000800 */
[----:B------:R-:W-:Y:S01]  /*4610*/  @!PT LDS RZ, [RZ] ;  /* 0x00000000fffff984 */ /* 0x000fe20000000800 */
[----:B------:R3:W-:Y:S06]  /*4620*/  MEMBAR.ALL.CTA ;  /* 0x0000000000007992 */ /* 0x0007ec0000008000 */
[----:B---3--:R-:W3:Y:S01]  /*4630*/  FENCE.VIEW.ASYNC.S ;  /* 0x00000000000073c6 */ /* 0x008ee20000000000 */
[----:B--2---:R-:W-:Y:S11]  /*4640*/  LOP3.LUT P0, RZ, R10, 0x1, RZ, 0xc0, !PT ;  /* 0x000000010aff7812 */ /* 0x004ff6000780c0ff */
[----:B------:R-:W-:Y:S02]  /*4650*/  @!UPT UIADD3 URZ, UPT, UPT, URZ, URZ, URZ ;  /* 0x000000fffffff290 */ /* 0x000fe4000fffe0ff */
[----:B---3--:R-:W-:Y:S01]  /*4660*/  VOTEU.ANY UP1, P0 ;  /* 0x0000000000ff7886 */ /* 0x008fe20000020100 */
[----:B------:R-:W-:Y:S11]  /*4670*/  PLOP3.LUT P0, PT, PT, PT, UP1, 0x80, 0x8 ;  /* 0x000000000008781c */ /* 0x000ff60003f0f018 */
[----:B------:R-:W-:Y:S02]  /*4680*/  @!UPT UIADD3 URZ, UPT, UPT, URZ, URZ, URZ ;  /* 0x000000fffffff290 */ /* 0x000fe4000fffe0ff */
[----:B------:R-:W-:Y:S02]  /*4690*/  @P0 SHF.R.U32.HI R0, RZ, 0x10, R9 ;  /* 0x00000010ff000819 */ /* 0x000fe40000011609 */
[----:B------:R-:W-:Y:S02]  /*46a0*/  @P0 MOV R6, R8 ;  /* 0x0000000800060202 */ /* 0x000fe40000000f00 */
[----:B------:R-:W-:Y:S01]  /*46b0*/  @P0 R2UR UR4, R0 ;  /* 0x00000000000402ca */ /* 0x000fe200000e0000 */
[----:B------:R-:W-:Y:S01]  /*46c0*/  VIADD R0, R12, 0x100 ;  /* 0x000001000c007836 */ /* 0x000fe20000000000 */
[----:B------:R-:W-:Y:S02]  /*46d0*/  @P0 LOP3.LUT R8, R9, 0xffff, RZ, 0xc0, !PT ;  /* 0x0000ffff09080812 */ /* 0x000fe400078ec0ff */
[----:B------:R-:W-:Y:S02]  /*46e0*/  @P0 R2UR UR6, R6 ;  /* 0x00000000060602ca */ /* 0x000fe400000e0000 */
[----:B------:R-:W-:Y:S02]  /*46f0*/  PRMT R0, RZ, 0x654, R0 ;  /* 0x00000654ff007816 */ /* 0x000fe40000000000 */
[----:B------:R-:W-:Y:S02]  /*4700*/  @P0 R2UR UR5, R8 ;  /* 0x00000000080502ca */ /* 0x000fe400000e0000 */
[----:B------:R2:W-:Y:S03]  /*4710*/  SYNCS.ARRIVE.TRANS64.RED.A1T0 RZ, [R0+URZ], RZ ;  /* 0x000000ff00ff79a7 */ /* 0x0005e600081004ff */
[----:B------:R-:W-:Y:S04]  /*4720*/  @UP1 UMOV UR29, UR4 ;  /* 0x00000004001d1c82 */ /* 0x000fe80008000000 */
[----:B------:R-:W-:Y:S04]  /*4730*/  @UP1 UMOV UR14, UR6 ;  /* 0x00000006000e1c82 */ /* 0x000fe80008000000 */
[----:B------:R-:W-:Y:S01]  /*4740*/  @UP1 UMOV UR13, UR5 ;  /* 0x00000005000d1c82 */ /* 0x000fe20008000000 */
[----:B------:R-:W-:Y:S05]  /*4750*/  BRA.U !UP0, `(.L_x_83) ;  /* 0x0000000108a47547 */ /* 0x000fea000b800000 */
[----:B------:R-:W-:Y:S02]  /*4760*/  UIMAD.WIDE.U32 UR18, UR13, UR47, URZ ;  /* 0x0000002f0d1272a5 */ /* 0x000fe4000f8e00ff */
[----:B------:R-:W-:Y:S02]  /*4770*/  UIMAD.WIDE.U32 UR26, UR14, UR44, URZ ;  /* 0x0000002c0e1a72a5 */ /* 0x000fe4000f8e00ff */
[----:B------:R-:W-:Y:S02]  /*4780*/  USEL UR4, UR30, UR41, !UP5 ;  /* 0x000000291e047287 */ /* 0x000fe4000e800000 */
[----:B------:R-:W-:Y:S02]  /*4790*/  USEL UR7, UR31, UR43, !UP6 ;  /* 0x0000002b1f077287 */ /* 0x000fe4000f000000 */
[----:B-1----:R-:W-:Y:S02]  /*47a0*/  UIMAD.WIDE.U32 UR8, UR4, UR22, URZ ;  /* 0x00000016040872a5 */ /* 0x002fe4000f8e00ff */
[----:B------:R-:W-:Y:S01]  /*47b0*/  UIMAD.WIDE.U32 UR10, UR7, UR22, URZ ;  /* 0x00000016070a72a5 */ /* 0x000fe2000f8e00ff */
[----:B------:R-:W-:Y:S02]  /*47c0*/  UMOV UR5, UR19 ;  /* 0x0000001300057c82 */ /* 0x000fe40008000000 */
[----:B------:R-:W-:Y:S03]  /*47d0*/  USHF.R.U32.HI UR6, URZ, UR49, UR5 ;  /* 0x00000031ff067299 */ /* 0x000fe60008011605 */
[----:B------:R-:W-:Y:S01]  /*47e0*/  UMOV UR5, UR27 ;  /* 0x0000001b00057c82 */ /* 0x000fe20008000000 */
[----:B------:R-:W-:Y:S02]  /*47f0*/  USEL UR6, UR13, UR6, !UP5 ;  /* 0x000000060d067287 */ /* 0x000fe4000e800000 */
[----:B------:R-:W-:Y:S03]  /*4800*/  USHF.R.U32.HI UR12, URZ, UR45, UR5 ;  /* 0x0000002dff0c7299 */ /* 0x000fe60008011605 */
[----:B------:R-:W-:Y:S02]  /*4810*/  UMOV UR5, UR9 ;  /* 0x0000000900057c82 */ /* 0x000fe40008000000 */
[----:B------:R-:W-:Y:S03]  /*4820*/  @UP4 USHF.R.U32.HI UR4, URZ, UR23, UR5 ;  /* 0x00000017ff044299 */ /* 0x000fe60008011605 */
[----:B------:R-:W-:Y:S01]  /*4830*/  UMOV UR5, UR11 ;  /* 0x0000000b00057c82 */ /* 0x000fe20008000000 */
[----:B------:R-:W-:Y:S02]  /*4840*/  UIMAD UR4, UR42, UR4, URZ ;  /* 0x000000042a0472a4 */ /* 0x000fe4000f8e02ff */
[----:B------:R-:W-:Y:S02]  /*4850*/  @UP4 USHF.R.U32.HI UR7, URZ, UR23, UR5 ;  /* 0x00000017ff074299 */ /* 0x000fe40008011605 */
[----:B------:R-:W-:Y:S02]  /*4860*/  UIMAD.WIDE.U32 UR10, UR6, UR22, URZ ;  /* 0x00000016060a72a5 */ /* 0x000fe4000f8e00ff */
[----:B------:R-:W-:Y:S02]  /*4870*/  USEL UR5, UR14, UR12, !UP6 ;  /* 0x0000000c0e057287 */ /* 0x000fe4000f000000 */
[----:B------:R-:W-:Y:S02]  /*4880*/  UIMAD UR8, UR42, UR7, URZ ;  /* 0x000000072a0872a4 */ /* 0x000fe4000f8e02ff */
[----:B------:R-:W-:Y:S03]  /*4890*/  UISETP.GE.AND UP0, UPT, UR6, UR4, UPT ;  /* 0x000000040600728c */ /* 0x000fe6000bf06270 */
[----:B------:R-:W-:Y:S01]  /*48a0*/  UMOV UR4, UR11 ;  /* 0x0000000b00047c82 */ /* 0x000fe20008000000 */
[----:B------:R-:W-:Y:S02]  /*48b0*/  UISETP.GE.OR UP0, UPT, UR5, UR8, UP0 ;  /* 0x000000080500728c */ /* 0x000fe40008706670 */
[----:B------:R-:W-:Y:S02]  /*48c0*/  USHF.R.U32.HI UR4, URZ, UR23, UR4 ;  /* 0x00000017ff047299 */ /* 0x000fe40008011604 */
[----:B------:R-:W-:Y:S02]  /*48d0*/  UIMAD.WIDE.U32 UR8, UR5, UR22, URZ ;  /* 0x00000016050872a5 */ /* 0x000fe4000f8e00ff */
[----:B------:R-:W-:Y:S04]  /*48e0*/  USEL UR10, UR6, UR4, !UP4 ;  /* 0x00000004060a7287 */ /* 0x000fe8000e000000 */
[----:B------:R-:W-:Y:S01]  /*48f0*/  UIADD3 UR11, UPT, UPT, -UR10, URZ, URZ ;  /* 0x000000ff0a0b7290 */ /* 0x000fe2000fffe1ff */
[----:B------:R-:W-:Y:S02]  /*4900*/  @!UP0 UMOV UR4, UR9 ;  /* 0x0000000900048c82 */ /* 0x000fe40008000000 */
[----:B------:R-:W-:Y:S02]  /*4910*/  @!UP0 USHF.R.U32.HI UR4, URZ, UR23, UR4 ;  /* 0x00000017ff048299 */ /* 0x000fe40008011604 */
[----:B------:R-:W-:Y:S02]  /*4920*/  UIMAD UR8, UR42, UR11, UR6 ;  /* 0x0000000b2a0872a4 */ /* 0x000fe4000f8e0206 */
[----:B------:R-:W-:Y:S04]  /*4930*/  @!UP0 USEL UR4, UR5, UR4, !UP4 ;  /* 0x0000000405048287 */ /* 0x000fe8000e000000 */
[----:B------:R-:W-:Y:S02]  /*4940*/  @!UP0 UIMAD UR8, UR7, UR8, UR4 ;  /* 0x00000008070882a4 */ /* 0x000fe4000f8e0204 */
[----:B------:R-:W-:Y:S02]  /*4950*/  @!UP0 UIADD3 UR9, UPT, UPT, UR10, -UR4, URZ ;  /* 0x800000040a098290 */ /* 0x000fe4000fffe0ff */
[----:B------:R-:W-:Y:S02]  /*4960*/  UIADD3 UR4, UPT, UPT, -UR5, URZ, URZ ;  /* 0x000000ff05047290 */ /* 0x000fe4000fffe1ff */
[----:B------:R-:W-:Y:S02]  /*4970*/  UIADD3 UR7, UPT, UPT, -UR6, URZ, URZ ;  /* 0x000000ff06077290 */ /* 0x000fe4000fffe1ff */
[----:B------:R-:W-:Y:S02]  /*4980*/  @!UP0 UIMAD UR6, UR9, UR42, UR5 ;  /* 0x0000002a090682a4 */ /* 0x000fe4000f8e0205 */
[----:B------:R-:W-:Y:S02]  /*4990*/  UIMAD UR14, UR15, UR4, UR14 ;  /* 0x000000040f0e72a4 */ /* 0x000fe4000f8e020e */
[----:B------:R-:W-:Y:S01]  /*49a0*/  UIMAD UR13, UR46, UR7, UR13 ;  /* 0x000000072e0d72a4 */ /* 0x000fe2000f8e020d */
[----:B------:R-:W-:Y:S02]  /*49b0*/  @!UP0 UMOV UR5, UR8 ;  /* 0x0000000800058c82 */ /* 0x000fe40008000000 */
[----:B------:R-:W-:Y:S02]  /*49c0*/  UIMAD UR14, UR5, UR15, UR14 ;  /* 0x0000000f050e72a4 */ /* 0x000fe4000f8e020e */
[----:B------:R-:W-:Y:S11]  /*49d0*/  UIMAD UR13, UR6, UR46, UR13 ;  /* 0x0000002e060d72a4 */ /* 0x000ff6000f8e020d */
[----:B------:R-:W-:Y:S01]  /*49e0*/  @!UPT UIADD3 URZ, UPT, UPT, URZ, URZ, URZ ;  /* 0x000000fffffff290 */ /* 0x000fe2000fffe0ff */
.L_x_83:
[----:B------:R-:W3:Y:S01]  /*49f0*/  @!UP2 LDCU.128 UR8, c[0x0][0xb10] ;  /* 0x00016200ff08a7ac */ /* 0x000ee20008000c00 */
[C---:B------:R-:W-:Y:S02]  /*4a00*/  ISETP.NE.U32.AND P1, PT, R4.reuse, RZ, PT ;  /* 0x000000ff0400720c */ /* 0x040fe40003f25070 */
[----:B------:R-:W-:Y:S02]  /*4a10*/  ISETP.NE.U32.AND P0, PT, R4, RZ, PT ;  /* 0x000000ff0400720c */ /* 0x000fe40003f05070 */
[C---:B------:R-:W-:Y:S02]  /*4a20*/  ISETP.NE.AND.EX P1, PT, R5.reuse, RZ, PT, P1 ;  /* 0x000000ff0500720c */ /* 0x040fe40003f25310 */
[----:B------:R-:W-:Y:S01]  /*4a30*/  ISETP.NE.AND.EX P0, PT, R5, RZ, PT, P0 ;  /* 0x000000ff0500720c */ /* 0x000fe20003f05300 */
[----:B------:R-:W4:Y:S01]  /*4a40*/  @!UP2 LDCU UR5, c[0x0][0xb0c] ;  /* 0x00016180ff05a7ac */ /* 0x000f220008000800 */
[----:B------:R-:W-:Y:S01]  /*4a50*/  SHF.L.U32 R9, R15, 0x1f, RZ ;  /* 0x0000001f0f097819 */ /* 0x000fe200000006ff */
[----:B------:R-:W-:Y:S02]  /*4a60*/  USHF.L.U32 UR35, UR16, 0x6, URZ ;  /* 0x0000000610237899 */ /* 0x000fe400080006ff */
[----:B------:R-:W-:Y:S02]  /*4a70*/  USHF.L.U32 UR34, UR20, 0x8, URZ ;  /* 0x0000000814227899 */ /* 0x000fe400080006ff */
[----:B---3--:R-:W-:Y:S07]  /*4a80*/  UIMAD.WIDE.U32 UR6, UR14, UR8, URZ ;  /* 0x000000080e0672a5 */ /* 0x008fee000f8e00ff */
[----:B------:R-:W-:Y:S01]  /*4a90*/  @!UP2 UMOV UR4, UR7 ;  /* 0x000000070004ac82 */ /* 0x000fe20008000000 */
[----:B----4-:R-:W-:Y:S02]  /*4aa0*/  @!UP2 UISETP.NE.AND UP0, UPT, UR5, 0x1, UPT ;  /* 0x000000010500a88c */ /* 0x010fe4000bf05270 */
[----:B------:R-:W-:Y:S02]  /*4ab0*/  @!UP2 USHF.R.U32.HI UR4, URZ, UR9, UR4 ;  /* 0x00000009ff04a299 */ /* 0x000fe40008011604 */
[----:B------:R-:W-:Y:S02]  /*4ac0*/  UIMAD.WIDE.U32 UR6, UR13, UR11, URZ ;  /* 0x0000000b0d0672a5 */ /* 0x000fe4000f8e00ff */
[----:B------:R-:W-:Y:S02]  /*4ad0*/  @!UP2 USEL UR8, UR14, UR4, !UP0 ;  /* 0x000000040e08a287 */ /* 0x000fe4000c000000 */
[----:B------:R-:W-:Y:S03]  /*4ae0*/  @!UP2 UISETP.NE.AND UP0, UPT, UR10, 0x1, UPT ;  /* 0x000000010a00a88c */ /* 0x000fe6000bf05270 */
[----:B------:R-:W-:Y:S02]  /*4af0*/  @!UP2 UMOV UR6, UR7 ;  /* 0x000000070006ac82 */ /* 0x000fe40008000000 */
[----:B------:R-:W3:Y:S02]  /*4b00*/  @!UP2 LDCU UR4, c[0x0][0xb20] ;  /* 0x00016400ff04a7ac */ /* 0x000ee40008000800 */
[----:B---3--:R-:W-:Y:S04]  /*4b10*/  @!UP2 USHF.R.U32.HI UR6, URZ, UR4, UR6 ;  /* 0x00000004ff06a299 */ /* 0x008fe80008011606 */
[----:B------:R-:W-:Y:S04]  /*4b20*/  @!UP2 USEL UR6, UR13, UR6, !UP0 ;  /* 0x000000060d06a287 */ /* 0x000fe8000c000000 */
[----:B------:R-:W-:Y:S02]  /*4b30*/  @!UP2 UIADD3 UR4, UPT, UPT, -UR8, UR6, URZ ;  /* 0x000000060804a290 */ /* 0x000fe4000fffe1ff */
[----:B------:R-:W-:Y:S02]  /*4b40*/  @!UP2 UIADD3 UR6, UPT, UPT, UR8, -UR6, URZ ;  /* 0x800000060806a290 */ /* 0x000fe4000fffe0ff */
[----:B------:R-:W-:Y:S02]  /*4b50*/  @!UP2 UIMAD UR14, UR4, UR5, UR14 ;  /* 0x00000005040ea2a4 */ /* 0x000fe4000f8e020e */
[----:B------:R-:W-:Y:S01]  /*4b60*/  @!UP2 UIMAD UR13, UR6, UR10, UR13 ;  /* 0x0000000a060da2a4 */ /* 0x000fe2000f8e020d */
[----:B------:R-:W-:Y:S11]  /*4b70*/  BRA.U UP3, `(.L_x_84) ;  /* 0x0000000103107547 */ /* 0x000ff6000b800000 */
[----:B--2---:R-:W-:Y:S04]  /*4b80*/  MOV R0, UR48 ;  /* 0x0000003000007c02 */ /* 0x004fe80008000f00 */
[----:B------:R-:W-:Y:S04]  /*4b90*/  SHF.L.U32 R11, R0, 0x1f, RZ ;  /* 0x0000001f000b7819 */ /* 0x000fe800000006ff */
[----:B------:R-:W2:Y:S02]  /*4ba0*/  SYNCS.PHASECHK.TRANS64.TRYWAIT P2, [UR21+0xe8], R11 ;  /* 0x0000e80bff0075a7 */ /* 0x000ea40008041115 */
[----:B--2---:R-:W-:Y:S05]  /*4bb0*/  @!P2 BRA `(.L_x_85) ;  /* 0x000000580048a947 */ /* 0x004fea0003800000 */
.L_x_84:
[----:B------:R-:W-:Y:S05]  /*4bc0*/  @!P1 BRA `(.L_x_86) ;  /* 0x0000000000309947 */ /* 0x000fea0003800000 */
[----:B------:R-:W-:Y:S01]  /*4bd0*/  ISETP.NE.U32.AND P1, PT, R2, RZ, PT ;  /* 0x000000ff0200720c */ /* 0x000fe20003f25070 */
[----:B------:R-:W3:Y:S01]  /*4be0*/  LDCU.64 UR4, c[0x0][0x358] ;  /* 0x00006b00ff0477ac */ /* 0x000ee20008000a00 */
[----:B------:R-:W-:Y:S02]  /*4bf0*/  IMAD.MOV.U32 R85, RZ, RZ, 0x1 ;  /* 0x00000001ff557424 */ /* 0x000fe400078e00ff */
[----:B------:R-:W-:Y:S11]  /*4c00*/  ISETP.NE.AND.EX P1, PT, R3, RZ, PT, P1 ;  /* 0x000000ff0300720c */ /* 0x000ff60003f25310 */
[----:B------:R-:W-:Y:S02]  /*4c10*/  @!UPT UIADD3 URZ, UPT, UPT, URZ, URZ, URZ ;  /* 0x000000fffffff290 */ /* 0x000fe4000fffe0ff */
[----:B--2---:R-:W2:Y:S01]  /*4c20*/  @P1 LDC.64 R10, c[0x0][0x888] ;  /* 0x00022200ff0a1b82 */ /* 0x004ea20000000a00 */
[----:B------:R-:W-:Y:S04]  /*4c30*/  @P1 IMAD R0, R4, UR36, RZ ;  /* 0x0000002404001c24 */ /* 0x000fe8000f8e02ff */
[----:B--2---:R-:W-:Y:S04]  /*4c40*/  @P1 IMAD.WIDE R10, R0, 0x4, R10 ;  /* 0x00000004000a1825 */ /* 0x004fe800078e020a */
[----:B------:R-:W-:Y:S01]  /*4c50*/  HFMA2 R0, -RZ, RZ, 0, 5.9604644775390625e-08 ;  /* 0x00000001ff007431 */ /* 0x000fe200000001ff */
[----:B---3-5:R3:W5:Y:S04]  /*4c60*/  @P1 LDG.E R41, desc[UR4][R10.64] ;  /* 0x000000040a291981 */ /* 0x028768000c1e1900 */
[----:B------:R-:W-:Y:S01]  /*4c70*/  @!P1 PRMT R85, R0, 0x7610, R85 ;  /* 0x0000761000559816 */ /* 0x000fe20000000055 */
[----:B---3--:R-:W4:Y:S06]  /*4c80*/  @!P1 LDC R41, c[0x0][0x880] ;  /* 0x00022000ff299b82 */ /* 0x008f2c0000000800 */
.L_x_86:
[----:B----45:R-:W-:Y:S01]  /*4c90*/  @!P0 FSETP.EQ.AND P1, PT, R41, RZ, PT ;  /* 0x000000ff2900820b */ /* 0x030fe20003f22000 */
[----:B------:R-:W-:Y:S01]  /*4ca0*/  @!UPT UIADD3 URZ, UPT, UPT, URZ, URZ, URZ ;  /* 0x000000fffffff290 */ /* 0x000fe2000fffe0ff */
[----:B------:R-:W-:Y:S11]  /*4cb0*/  @!P0 BRA `(.L_x_87) ;  /* 0x0000000000188947 */ /* 0x000ff60003800000 */
[----:B------:R-:W-:Y:S02]  /*4cc0*/  LOP3.LUT P0, RZ, R85, 0xff, RZ, 0xc0, !PT ;  /* 0x000000ff55ff7812 */ /* 0x000fe4000780c0ff */
[----:B------:R-:W-:Y:S04]  /*4cd0*/  ISETP.NE.U32.AND P1, PT, R2, RZ, PT ;  /* 0x000000ff0200720c */ /* 0x000fe80003f25070 */
[----:B------:R-:W-:Y:S04]  /*4ce0*/  ISETP.NE.AND.EX P1, PT, R3, RZ, PT, P1 ;  /* 0x000000ff0300720c */ /* 0x000fe80003f25310 */
[----:B------:R-:W-:Y:S03]  /*4cf0*/  PLOP3.LUT P1, PT, P1, PT, PT, 0x8, 0x80 ;  /* 0x000000000080781c */ /* 0x000fe60000f2e170 */
[----:B------:R-:W-:Y:S11]  /*4d00*/  @P0 FSETP.EQ.AND P1, PT, R41, RZ, PT ;  /* 0x000000ff2900020b */ /* 0x000ff60003f22000 */
[----:B------:R-:W-:Y:S02]  /*4d10*/  @!UPT UIADD3 URZ, UPT, UPT, URZ, URZ, URZ ;  /* 0x000000fffffff290 */ /* 0x000fe4000fffe0ff */
.L_x_87:
[----:B------:R-:W3:Y:S01]  /*4d20*/  SYNCS.PHASECHK.TRANS64.TRYWAIT P2, [UR21+0xc0], R9 ;  /* 0x0000c009ff0075a7 */ /* 0x000ee20008041115 */
[----:B------:R-:W-:Y:S04]  /*4d30*/  ELECT P0, URZ, PT ;  /* 0x0000000000ff782f */ /* 0x000fe80003800000 */
[----:B------:R-:W-:Y:S11]  /*4d40*/  PLOP3.LUT P1, PT, P1, P0, PT, 0xf2, 0x2f ;  /* 0x00000000002f781c */ /* 0x000ff60000f21e72 */
[----:B------:R-:W-:Y:S02]  /*4d50*/  @!UPT UIADD3 URZ, UPT, UPT, URZ, URZ, URZ ;  /* 0x000000fffffff290 */ /* 0x000fe4000fffe0ff */
[----:B------:R-:W-:Y:S05]  /*4d60*/  @!P1 IADD3 R8, P0, PT, R16, 0x580, RZ ;  /* 0x0000058010089810 */ /* 0x000fea0007f1e0ff */
[----:B------:R-:W-:Y:S01]  /*4d70*/  @!P1 IMAD.X R6, RZ, RZ, R17, P0 ;  /* 0x000000ffff069224 */ /* 0x000fe200000e0611 */
[----:B---3--:R-:W-:Y:S07]  /*4d80*/  @!P2 BRA `(.L_x_88) ;  /* 0x0000005400eca947 */ /* 0x008fee0003800000 */
.L_x_181:
[----:B------:R-:W-:Y:S01]  /*4d90*/  @!P1 R2UR UR5, R8 ;  /* 0x00000000080592ca */ /* 0x000fe200000e0000 */
[----:B------:R-:W-:Y:S01]  /*4da0*/  VOTEU.ALL UP0, P1 ;  /* 0x0000000000ff7886 */ /* 0x000fe20000800000 */
[----:B------:R-:W-:Y:S01]  /*4db0*/  @!P1 R2UR UR4, R6 ;  /* 0x00000000060492ca */ /* 0x000fe200000e0000 */
[----:B--2---:R-:W-:Y:S01]  /*4dc0*/  @!P1 IMAD.MOV.U32 R0, RZ, RZ, 0x1000 ;  /* 0x00001000ff009424 */ /* 0x004fe200078e00ff */
[----:B------:R-:W-:Y:S01]  /*4dd0*/  UMOV UR6, 0x0 ;  /* 0x0000000000067882 */ /* 0x000fe20000000000 */
[----:B------:R-:W-:Y:S01]  /*4de0*/  UMOV UR7, 0x10000000 ;  /* 0x1000000000077882 */ /* 0x000fe20000000000 */
[----:B------:R-:W-:Y:S01]  /*4df0*/  @!UP0 UIADD3 UR32, UPT, UPT, UR21, 0x200, URZ ;  /* 0x0000020015208890 */ /* 0x000fe2000fffe0ff */
[----:B------:R-:W-:Y:S01]  /*4e00*/  @!P1 IADD3 R8, P0, PT, R16, 0x580, RZ ;  /* 0x0000058010089810 */ /* 0x000fe20007f1e0ff */
[----:B------:R-:W-:Y:S04]  /*4e10*/  VOTEU.ALL UP0, P1 ;  /* 0x0000000000ff7886 */ /* 0x000fe80000800000 */
[----:B------:R-:W-:Y:S02]  /*4e20*/  @!P1 IMAD.X R6, RZ, RZ, R17, P0 ;  /* 0x000000ffff069224 */ /* 0x000fe400000e0611 */
[----:B------:R-:W-:Y:S02]  /*4e30*/  IMAD.U32 R10, RZ, RZ, UR5 ;  /* 0x00000005ff0a7e24 */ /* 0x000fe4000f8e00ff */
[----:B------:R-:W-:Y:S03]  /*4e40*/  IMAD.U32 R11, RZ, RZ, UR4 ;  /* 0x00000004ff0b7e24 */ /* 0x000fe6000f8e00ff */
[----:B------:R-:W-:Y:S02]  /*4e50*/  @!P1 R2UR UR4, R10 ;  /* 0x000000000a0492ca */ /* 0x000fe400000e0000 */
[----:B------:R-:W-:Y:S11]  /*4e60*/  @!P1 R2UR UR5, R11 ;  /* 0x000000000b0592ca */ /* 0x000ff600000e0000 */
[----:B------:R-:W-:Y:S02]  /*4e70*/  @!UPT UIADD3 URZ, UPT, UPT, URZ, URZ, URZ ;  /* 0x000000fffffff290 */ /* 0x000fe4000fffe0ff */
[----:B------:R2:W-:Y:S01]  /*4e80*/  @!UP0 UTMALDG.3D [UR32], [UR4], desc[UR6] ;  /* 0x00000620040085b4 */ /* 0x0005e20008011000 */
[----:B------:R2:W-:Y:S01]  /*4e90*/  @!P1 SYNCS.ARRIVE.TRANS64.RED.A0TR RZ, [UR21+0xa0], R0 ;  /* 0x0000a000ffff99a7 */ /* 0x0005e20008300415 */
[----:B------:R-:W-:Y:S01]  /*4ea0*/  SYNCS.ARRIVE.TRANS64.RED.A1T0 RZ, [UR40], RZ ;  /* 0x000000ffffff79a7 */ /* 0x000fe20008100428 */
[----:B------:R-:W3:Y:S02]  /*4eb0*/  SYNCS.PHASECHK.TRANS64.TRYWAIT P2, [UR21+0xc8], R9 ;  /* 0x0000c809ff0075a7 */ /* 0x000ee40008041115 */
[----:B--23--:R-:W-:Y:S05]  /*4ec0*/  @!P2 BRA `(.L_x_89) ;  /* 0x0000005400b4a947 */ /* 0x00cfea0003800000 */
.L_x_183:
        /* <DEDUP_REMOVED lines=8> */
[----:B------:R-:W-:Y:S01]  /*4f50*/  @!UP0 UIADD3 UR24, UPT, UPT, UR21, 0x1200, URZ ;  /* 0x0000120015188890 */ /* 0x000fe2000fffe0ff */
[----:B------:R-:W-:Y:S01]  /*4f60*/  VOTEU.ALL UP0, P1 ;  /* 0x0000000000ff7886 */ /* 0x000fe20000800000 */
[----:B------:R-:W-:Y:S01]  /*4f70*/  UMOV UR27, UR35 ;  /* 0x00000023001b7c82 */ /* 0x000fe20008000000 */
[----:B------:R-:W-:Y:S02]  /*4f80*/  UMOV UR28, UR36 ;  /* 0x00000024001c7c82 */ /* 0x000fe40008000000 */
[----:B------:R-:W-:Y:S02]  /*4f90*/  IMAD.U32 R10, RZ, RZ, UR5 ;  /* 0x00000005ff0a7e24 */ /* 0x000fe4000f8e00ff */
[----:B------:R-:W-:Y:S02]  /*4fa0*/  IMAD.U32 R11, RZ, RZ, UR4 ;  /* 0x00000004ff0b7e24 */ /* 0x000fe4000f8e00ff */
[----:B------:R-:W-:Y:S01]  /*4fb0*/  @!P1 IMAD.X R6, RZ, RZ, R17, P0 ;  /* 0x000000ffff069224 */ /* 0x000fe200000e0611 */
        /* <DEDUP_REMOVED lines=8> */
.L_x_185:
[----:B------:R-:W-:Y:S01]  /*5040*/  @!P1 R2UR UR5, R8 ;  /* 0x00000000080592ca */ /* 0x000fe200000e0000 */
[----:B------:R-:W-:Y:S01]  /*5050*/  VOTEU.ALL UP0, P1 ;  /* 0x0000000000ff7886 */ /* 0x000fe20000800000 */
[----:B------:R-:W-:Y:S01]  /*5060*/  @!P1 R2UR UR4, R6 ;  /* 0x00000000060492ca */ /* 0x000fe200000e0000 */
[----:B--2---:R-:W-:Y:S01]  /*5070*/  @!P1 IMAD.MOV.U32 R0, RZ, RZ, 0x1000 ;  /* 0x00001000ff009424 */ /* 0x004fe200078e00ff */
[----:B------:R-:W-:Y:S01]  /*5080*/  UMOV UR6, 0x0 ;  /* 0x0000000000067882 */ /* 0x000fe20000000000 */
[----:B------:R-:W-:Y:S01]  /*5090*/  UMOV UR7, 0x10000000 ;  /* 0x1000000000077882 */ /* 0x000fe20000000000 */
[----:B------:R-:W-:Y:S01]  /*50a0*/  @!UP0 UIADD3 UR18, UPT, UPT, UR34, 0x80, URZ ;  /* 0x0000008022128890 */ /* 0x000fe2000fffe0ff */
[----:B------:R-:W-:Y:S01]  /*50b0*/  VIADD R14, R14, 0x1 ;  /* 0x000000010e0e7836 */ /* 0x000fe20000000000 */
[----:B------:R-:W-:Y:S01]  /*50c0*/  @!UP0 UIADD3 UR16, UPT, UPT, UR21, 0x2200, URZ ;  /* 0x0000220015108890 */ /* 0x000fe2000fffe0ff */
[----:B------:R-:W-:Y:S01]  /*50d0*/  VOTEU.ALL UP0, P1 ;  /* 0x0000000000ff7886 */ /* 0x000fe20000800000 */
[----:B------:R-:W-:Y:S01]  /*50e0*/  UMOV UR19, UR35 ;  /* 0x0000002300137c82 */ /* 0x000fe20008000000 */
[----:B------:R-:W-:Y:S02]  /*50f0*/  UMOV UR20, UR36 ;  /* 0x0000002400147c82 */ /* 0x000fe40008000000 */
        /* <DEDUP_REMOVED lines=10> */
.L_x_187:
[----:B------:R-:W-:Y:S01]  /*51a0*/  @!P1 IADD3 R6, P0, PT, R16, 0x580, RZ ;  /* 0x0000058010069810 */ /* 0x000fe20007f1e0ff */
[----:B------:R-:W-:Y:S01]  /*51b0*/  VOTEU.ALL UP0, P1 ;  /* 0x0000000000ff7886 */ /* 0x000fe20000800000 */
[----:B------:R-:W-:Y:S01]  /*51c0*/  UMOV UR6, 0x0 ;  /* 0x0000000000067882 */ /* 0x000fe20000000000 */
[----:B------:R-:W-:Y:S01]  /*51d0*/  UMOV UR7, 0x10000000 ;  /* 0x1000000000077882 */ /* 0x000fe20000000000 */
[----:B------:R-:W-:Y:S01]  /*51e0*/  @!P1 R2UR UR5, R6 ;  /* 0x00000000060592ca */ /* 0x000fe200000e0000 */
[----:B--2---:R-:W-:Y:S01]  /*51f0*/  @!P1 IMAD.X R0, RZ, RZ, R17, P0 ;  /* 0x000000ffff009224 */ /* 0x004fe200000e0611 */
[----:B------:R-:W-:Y:S01]  /*5200*/  @!UP0 UIADD3 UR10, UPT, UPT, UR34, 0xc0, URZ ;  /* 0x000000c0220a8890 */ /* 0x000fe2000fffe0ff */
[----:B------:R-:W-:Y:S01]  /*5210*/  R2UR UR16, R87 ;  /* 0x00000000571072ca */ /* 0x000fe200000e0000 */
[----:B------:R-:W-:Y:S01]  /*5220*/  @!UP0 UIADD3 UR8, UPT, UPT, UR21, 0x3200, URZ ;  /* 0x0000320015088890 */ /* 0x000fe2000fffe0ff */
[----:B------:R-:W-:Y:S01]  /*5230*/  ISETP.NE.AND P0, PT, R14, 0x2, PT ;  /* 0x000000020e00780c */ /* 0x000fe20003f05270 */
[----:B------:R-:W-:Y:S01]  /*5240*/  @!UP0 UIADD3 UR9, UPT, UPT, UR21, 0xb8, URZ ;  /* 0x000000b815098890 */ /* 0x000fe2000fffe0ff */
[----:B------:R-:W-:Y:S01]  /*5250*/  @!P1 R2UR UR4, R0 ;  /* 0x00000000000492ca */ /* 0x000fe200000e0000 */
[----:B------:R-:W-:Y:S01]  /*5260*/  VOTEU.ALL UP0, P1 ;  /* 0x0000000000ff7886 */ /* 0x000fe20000800000 */
[----:B------:R-:W-:Y:S01]  /*5270*/  UMOV UR11, UR35 ;  /* 0x00000023000b7c82 */ /* 0x000fe20008000000 */
[----:B------:R-:W-:Y:S01]  /*5280*/  UMOV UR12, UR36 ;  /* 0x00000024000c7c82 */ /* 0x000fe20008000000 */
[----:B------:R-:W-:Y:S01]  /*5290*/  SEL R0, RZ, 0x1, P0 ;  /* 0x00000001ff007807 */ /* 0x000fe20000000000 */
[----:B------:R-:W-:Y:S01]  /*52a0*/  UPLOP3.LUT UP3, UPT, UPT, UPT, UPT, 0x80, 0x8 ;  /* 0x000000000008789c */ /* 0x000fe20003f6f070 */
[----:B------:R-:W-:Y:S01]  /*52b0*/  IMAD.U32 R8, RZ, RZ, UR5 ;  /* 0x00000005ff087e24 */ /* 0x000fe2000f8e00ff */
[----:B------:R-:W-:Y:S01]  /*52c0*/  LOP3.LUT R15, R15, 0x1, RZ, 0x3c, !PT ;  /* 0x000000010f0f7812 */ /* 0x000fe200078e3cff */
[----:B------:R-:W-:Y:S01]  /*52d0*/  UMOV UR36, UR29 ;  /* 0x0000001d00247c82 */ /* 0x000fe20008000000 */
[----:B------:R-:W-:Y:S01]  /*52e0*/  LOP3.LUT R13, R13, R0, RZ, 0x3c, !PT ;  /* 0x000000000d0d7212 */ /* 0x000fe200078e3cff */
[----:B------:R-:W-:Y:S01]  /*52f0*/  UIADD3 UR20, UPT, UPT, UR13, UR16, URZ ;  /* 0x000000100d147290 */ /* 0x000fe2000fffe0ff */
[----:B------:R-:W-:Y:S01]  /*5300*/  SEL R14, R14, RZ, P0 ;  /* 0x000000ff0e0e7207 */ /* 0x000fe20000000000 */
[----:B------:R-:W-:Y:S01]  /*5310*/  UIADD3 UR16, UPT, UPT, UR14, UR59, URZ ;  /* 0x0000003b0e107290 */ /* 0x000fe2000fffe0ff */
[----:B------:R-:W-:Y:S01]  /*5320*/  IMAD.U32 R9, RZ, RZ, UR4 ;  /* 0x00000004ff097e24 */ /* 0x000fe2000f8e00ff */
[----:B------:R-:W-:Y:S04]  /*5330*/  @!P1 R2UR UR4, R8 ;  /* 0x00000000080492ca */ /* 0x000fe800000e0000 */
[----:B------:R-:W-:Y:S11]  /*5340*/  @!P1 R2UR UR5, R9 ;  /* 0x00000000090592ca */ /* 0x000ff600000e0000 */
[----:B------:R-:W-:Y:S02]  /*5350*/  @!UPT UIADD3 URZ, UPT, UPT, URZ, URZ, URZ ;  /* 0x000000fffffff290 */ /* 0x000fe4000fffe0ff */
[----:B------:R2:W-:Y:S01]  /*5360*/  @!UP0 UTMALDG.3D [UR8], [UR4], desc[UR6] ;  /* 0x00000608040085b4 */ /* 0x0005e20008011000 */
[----:B------:R2:W-:Y:S01]  /*5370*/  @!P1 SYNCS.ARRIVE.TRANS64.RED.A0TR RZ, [UR21+0xb8], R7 ;  /* 0x0000b807ffff99a7 */ /* 0x0005e20008300415 */
[----:B------:R-:W-:Y:S01]  /*5380*/  SYNCS.ARRIVE.TRANS64.RED.A1T0 RZ, [UR37], RZ ;  /* 0x000000ffffff79a7 */ /* 0x000fe20008100425 */
[----:B------:R-:W-:Y:S05]  /*5390*/  BRA.U UP1, `(.L_x_92) ;  /* 0xfffffff101747547 */ /* 0x000fea000b83ffff */
[----:B------:R-:W-:-:S04]  /*53a0*/  SHF.L.U32 R3, R15, 0x1f, RZ ;  /* 0x0000001f0f037819 */ /* 0x000fc800000006ff */
[----:B------:R-:W3:Y:S02]  /*53b0*/  SYNCS.PHASECHK.TRANS64.TRYWAIT P0, [UR21+0xc0], R3 ;  /* 0x0000c003ff0075a7 */ /* 0x000ee40008001115 */
[----:B---3--:R-:W-:Y:S05]  /*53c0*/  @!P0 BRA `(.L_x_93) ;  /* 0x0000005000bc8947 */ /* 0x008fea0003800000 */
.L_x_189:
[----:B------:R-:W4:Y:S02]  /*53d0*/  SYNCS.PHASECHK.TRANS64.TRYWAIT P0, [UR21+0xc8], R3 ;  /* 0x0000c803ff0075a7 */ /* 0x000f240008001115 */
[----:B----4-:R-:W-:Y:S05]  /*53e0*/  @!P0 BRA `(.L_x_94) ;  /* 0x0000005000cc8947 */ /* 0x010fea0003800000 */
.L_x_191:
[----:B------:R-:W4:Y:S02]  /*53f0*/  SYNCS.PHASECHK.TRANS64.TRYWAIT P0, [UR21+0xd0], R3 ;  /* 0x0000d003ff0075a7 */ /* 0x000f240008001115 */
[----:B----4-:R-:W-:Y:S05]  /*5400*/  @!P0 BRA `(.L_x_95) ;  /* 0x0000005000dc8947 */ /* 0x010fea0003800000 */
.L_x_193:
[----:B---3--:R-:W-:-:S07]  /*5410*/  MOV R0, UR21 ;  /* 0x0000001500007c02 */ /* 0x008fce0008000f00 */
.L_x_96:
[----:B---3--:R-:W-:-:S04]  /*5420*/  SHF.L.U32 R3, R15, 0x1f, RZ ;  /* 0x0000001f0f037819 */ /* 0x008fc800000006ff */
[----:B------:R3:W4:Y:S03]  /*5430*/  SYNCS.PHASECHK.TRANS64.TRYWAIT P0, [R0+URZ+0xd8], R3 ;  /* 0x0000d803000075a7 */ /* 0x00072600080011ff */
[----:B----4-:R-:W-:Y:S05]  /*5440*/  @!P0 NANOSLEEP.SYNCS 0x989680 ;  /* 0x009896800000895d */ /* 0x010fea0003900000 */
[----:B------:R-:W4:Y:S02]  /*5450*/  @!P0 SYNCS.PHASECHK.TRANS64 P0, [R0+URZ+0xd8], R3 ;  /* 0x0000d803000085a7 */ /* 0x000f2400080010ff */
[----:B-12-4-:R-:W-:Y:S05]  /*5460*/  @P0 EXIT ;  /* 0x000000000000094d */ /* 0x016fea0003800000 */
[----:B------:R-:W-:Y:S05]  /*5470*/  BRA `(.L_x_96) ;  /* 0xfffffffc00e87947 */ /* 0x000fea000383ffff */
.L_x_81:
[----:B------:R-:W-:-:S06]  /*5480*/  UISETP.GE.AND UP0, UPT, UR17, 0x4, UPT ;  /* 0x000000041100788c */ /* 0x000fcc000bf06270 */
[----:B------:R-:W-:-:S13]  /*5490*/  PLOP3.LUT P0, PT, PT, PT, UP0, 0x80, 0x8 ;  /* 0x000000000008781c */ /* 0x000fda0003f0f008 */
[----:B-1----:R-:W-:Y:S05]  /*54a0*/  @!P0 EXIT ;  /* 0x000000000000894d */ /* 0x002fea0003800000 */
[----:B------:R-:W1:Y:S08]  /*54b0*/  S2UR UR4, SR_CgaCtaId ;  /* 0x00000000000479c3 */ /* 0x000e700000008800 */
[----:B------:R-:W-:Y:S01]  /*54c0*/  BAR.SYNC.DEFER_BLOCKING 0x6, 0xa0 ;  /* 0x0182800000007b1d */ /* 0x000fe20000010000 */
[C---:B------:R-:W-:Y:S01]  /*54d0*/  IMAD.SHL.U32 R7, R95.reuse, 0x40, RZ ;  /* 0x000000405f077824 */ /* 0x040fe200078e00ff */
[C---:B------:R-:W-:Y:S01]  /*54e0*/  LOP3.LUT R97, R95.reuse, 0x60, RZ, 0xc0, !PT ;  /* 0x000000605f617812 */ /* 0x040fe200078ec0ff */
[----:B------:R-:W-:-:S02]  /*54f0*/  IMAD.SHL.U32 R4, R95, 0x20, RZ ;  /* 0x000000205f047824 */ /* 0x000fc400078e00ff */
[----:B------:R-:W-:Y:S02]  /*5500*/  HFMA2 R36, -RZ, RZ, 0, 0 ;  /* 0x00000000ff247431 */ /* 0x000fe400000001ff */
[----:B------:R-:W-:Y:S01]  /*5510*/  IMAD.SHL.U32 R6, R95, 0x2, RZ ;  /* 0x000000025f067824 */ /* 0x000fe200078e00ff */
[----:B------:R-:W-:Y:S01]  /*5520*/  UMOV UR44, 0x400 ;  /* 0x00000400002c7882 */ /* 0x000fe20000000000 */
[----:B------:R-:W2:Y:S01]  /*5530*/  LDC.64 R82, c[0x0][0x8b0] ;  /* 0x00022c00ff527b82 */ /* 0x000ea20000000a00 */
[----:B------:R-:W-:Y:S01]  /*5540*/  LOP3.LUT R5, R7, 0x180, RZ, 0xc0, !PT ;  /* 0x0000018007057812 */ /* 0x000fe200078ec0ff */
[----:B------:R-:W-:Y:S01]  /*5550*/  IMAD.U32 R37, R95, 0x10000, RZ ;  /* 0x000100005f257824 */ /* 0x000fe200078e00ff */
[----:B------:R-:W-:Y:S01]  /*5560*/  LOP3.LUT R4, R4, 0xc00, RZ, 0xc0, !PT ;  /* 0x00000c0004047812 */ /* 0x000fe200078ec0ff */
[----:B------:R-:W-:Y:S01]  /*5570*/  IMAD.MOV.U32 R94, RZ, RZ, RZ ;  /* 0x000000ffff5e7224 */ /* 0x000fe200078e00ff */
[----:B------:R-:W-:Y:S01]  /*5580*/  LOP3.LUT R6, R5, 0x20, R6, 0xf8, !PT ;  /* 0x0000002005067812 */ /* 0x000fe200078ef806 */
[----:B------:R-:W-:Y:S01]  /*5590*/  IMAD.SHL.U32 R5, R95, 0x8, RZ ;  /* 0x000000085f057824 */ /* 0x000fe200078e00ff */
[----:B------:R-:W-:Y:S01]  /*55a0*/  LOP3.LUT R4, R4, 0x40, R7, 0xf8, !PT ;  /* 0x0000004004047812 */ /* 0x000fe200078ef807 */
[----:B------:R-:W3:Y:S01]  /*55b0*/  LDC.64 R80, c[0x0][0x8a8] ;  /* 0x00022a00ff507b82 */ /* 0x000ee20000000a00 */
[----:B------:R-:W-:Y:S01]  /*55c0*/  LOP3.LUT R37, R37, 0x600000, RZ, 0xc0, !PT ;  /* 0x0060000025257812 */ /* 0x000fe200078ec0ff */
[----:B------:R-:W-:Y:S01]  /*55d0*/  IMAD.MOV.U32 R89, RZ, RZ, RZ ;  /* 0x000000ffff597224 */ /* 0x000fe200078e00ff */
[----:B------:R-:W-:-:S02]  /*55e0*/  LOP3.LUT R95, R95, 0x2, RZ, 0xc0, !PT ;  /* 0x000000025f5f7812 */ /* 0x000fc400078ec0ff */
[----:B------:R-:W-:Y:S02]  /*55f0*/  CS2R R92, SRZ ;  /* 0x00000000005c7805 */ /* 0x000fe4000001ff00 */
[----:B------:R-:W-:Y:S01]  /*5600*/  LOP3.LUT R5, R6, 0x30, R5, 0x78, !PT ;  /* 0x0000003006057812 */ /* 0x000fe200078e7805 */
[----:B------:R-:W4:Y:S01]  /*5610*/  LDCU UR57, c[0x0][0x370] ;  /* 0x00006e00ff3977ac */ /* 0x000f220008000800 */
[----:B------:R-:W-:Y:S01]  /*5620*/  LOP3.LUT R4, R4, 0x200, R7, 0xf8, !PT ;  /* 0x0000020004047812 */ /* 0x000fe200078ef807 */
[----:B------:R-:W-:Y:S01]  /*5630*/  IMAD.MOV R90, RZ, RZ, -R95 ;  /* 0x000000ffff5a7224 */ /* 0x000fe200078e0a5f */
[----:B------:R-:W-:Y:S01]  /*5640*/  MOV R91, RZ ;  /* 0x000000ff005b7202 */ /* 0x000fe20000000f00 */
[----:B-1----:R-:W-:Y:S01]  /*5650*/  ULEA UR44, UR4, UR44, 0x18 ;  /* 0x0000002c042c7291 */ /* 0x002fe2000f8ec0ff */
[----:B------:R-:W-:Y:S01]  /*5660*/  LOP3.LUT R84, R4, R5, RZ, 0xfc, !PT ;  /* 0x0000000504547212 */ /* 0x000fe200078efcff */
[----:B------:R-:W1:Y:S02]  /*5670*/  LDCU.64 UR62, c[0x0][0x348] ;  /* 0x00006900ff3e77ac */ /* 0x000e640008000a00 */
[----:B------:R-:W-:-:S02]  /*5680*/  UIADD3 UR4, UPT, UPT, UR44, 0x4200, URZ ;  /* 0x000042002c047890 */ /* 0x000fc4000fffe0ff */
[----:B------:R-:W-:-:S03]  /*5690*/  UIADD3 UR5, UPT, UPT, UR44, 0x200, URZ ;  /* 0x000002002c057890 */ /* 0x000fc6000fffe0ff */
[----:B------:R-:W4:Y:S01]  /*56a0*/  LDS R0, [UR44+0x1a0] ;  /* 0x0001a02cff007984 */ /* 0x000f220008000800 */
[----:B------:R-:W1:Y:S01]  /*56b0*/  LDCU UR43, c[0x0][0xb0c] ;  /* 0x00016180ff2b77ac */ /* 0x000e620008000800 */
[----:B------:R-:W-:Y:S02]  /*56c0*/  IMAD.U32 R96, RZ, RZ, UR4 ;  /* 0x00000004ff607e24 */ /* 0x000fe4000f8e00ff */
[----:B------:R-:W-:Y:S01]  /*56d0*/  IMAD.U32 R98, RZ, RZ, UR5 ;  /* 0x00000005ff627e24 */ /* 0x000fe2000f8e00ff */
[----:B------:R-:W1:Y:S01]  /*56e0*/  LDCU UR39, c[0x0][0xb30] ;  /* 0x00016600ff2777ac */ /* 0x000e620008000800 */
[----:B------:R-:W1:Y:S01]  /*56f0*/  LDCU.64 UR46, c[0x0][0x888] ;  /* 0x00011100ff2e77ac */ /* 0x000e620008000a00 */
[----:B------:R-:W1:Y:S01]  /*5700*/  LDCU.64 UR40, c[0x0][0xb28] ;  /* 0x00016500ff2877ac */ /* 0x000e620008000a00 */
[----:B------:R-:W1:Y:S01]  /*5710*/  LDCU.64 UR60, c[0x0][0x890] ;  /* 0x00011200ff3c77ac */ /* 0x000e620008000a00 */
[----:B------:R-:W1:Y:S01]  /*5720*/  LDCU.128 UR52, c[0x0][0xb10] ;  /* 0x00016200ff3477ac */ /* 0x000e620008000c00 */
[----:B------:R-:W1:Y:S02]  /*5730*/  LDCU UR56, c[0x0][0x374] ;  /* 0x00006e80ff3877ac */ /* 0x000e640008000800 */
[----:B-1234-:R-:W-:-:S07]  /*5740*/  IMAD.IADD R37, R0, 0x1, R37 ;  /* 0x0000000100257824 */ /* 0x01efce00078e0225 */
.L_x_138:
[C---:B------:R-:W-:Y:S02]  /*5750*/  LEA R3, R89.reuse, UR44, 0x3 ;  /* 0x0000002c59037c11 */ /* 0x040fe4000f8e18ff */
[----:B------:R-:W-:Y:S02]  /*5760*/  SHF.L.U32 R0, R92, 0x1f, RZ ;  /* 0x0000001f5c007819 */ /* 0x000fe400000006ff */
[----:B------:R-:W-:Y:S02]  /*5770*/  LEA R5, R89, UR44, 0x4 ;  /* 0x0000002c59057c11 */ /* 0x000fe4000f8e20ff */
[----:B-1----:R-:W1:Y:S02]  /*5780*/  SYNCS.PHASECHK.TRANS64.TRYWAIT P0, [R3+URZ+0xf0], R0 ;  /* 0x0000f000030075a7 */ /* 0x002e6400080011ff */
[----:B-1----:R-:W-:Y:S05]  /*5790*/  @!P0 BRA `(.L_x_97) ;  /* 0x0000005000108947 */ /* 0x002fea0003800000 */
.L_x_194:
        /* <DEDUP_REMOVED lines=11> */
[----:B------:R-:W-:Y:S01]  /*5850*/  PLOP3.LUT P0, PT, PT, PT, UP1, 0x80, 0x8 ;  /* 0x000000000008781c */ /* 0x000fe20003f0f018 */
[----:B------:R-:W-:Y:S11]  /*5860*/  UP2UR UR45, UPR, URZ, 0x2 ;  /* 0x00000002ff2d7883 */ /* 0x000ff60008000000 */
[----:B------:R-:W-:Y:S01]  /*5870*/  @!UPT UIADD3 URZ, UPT, UPT, URZ, URZ, URZ ;  /* 0x000000fffffff290 */ /* 0x000fe2000fffe0ff */
[----:B-1----:R-:W-:Y:S02]  /*5880*/  @P0 SHF.R.U32.HI R0, RZ, 0x10, R5 ;  /* 0x00000010ff000819 */ /* 0x002fe40000011605 */
        /* <DEDUP_REMOVED lines=12> */
[----:B------:R-:W2:Y:S01]  /*5950*/  LDCU UR12, c[0x0][0xb20] ;  /* 0x00016400ff0c77ac */ /* 0x000ea20008000800 */
[----:B------:R-:W-:Y:S02]  /*5960*/  UIMAD.WIDE.U32 UR4, UR56, UR55, URZ ;  /* 0x00000037380472a5 */ /* 0x000fe4000f8e00ff */
[----:B------:R-:W-:Y:S02]  /*5970*/  UIMAD.WIDE.U32 UR6, UR57, UR52, URZ ;  /* 0x00000034390672a5 */ /* 0x000fe4000f8e00ff */
[----:B------:R-:W-:Y:S02]  /*5980*/  UISETP.NE.AND UP0, UPT, UR54, 0x1, UPT ;  /* 0x000000013600788c */ /* 0x000fe4000bf05270 */
[----:B------:R-:W-:Y:S02]  /*5990*/  UIMAD.WIDE.U32 UR8, UR37, UR55, URZ ;  /* 0x00000037250872a5 */ /* 0x000fe4000f8e00ff */
[----:B------:R-:W-:Y:S02]  /*59a0*/  UIMAD.WIDE.U32 UR10, UR38, UR52, URZ ;  /* 0x00000034260a72a5 */ /* 0x000fe4000f8e00ff */
[----:B------:R-:W-:Y:S02]  /*59b0*/  UISETP.NE.AND UP1, UPT, UR43, 0x1, UPT ;  /* 0x000000012b00788c */ /* 0x000fe4000bf25270 */
[----:B------:R-:W-:Y:S01]  /*59c0*/  UISETP.NE.AND UP2, UPT, UR42, 0x1, UPT ;  /* 0x000000012a00788c */ /* 0x000fe2000bf45270 */
[----:B------:R-:W-:Y:S02]  /*59d0*/  UMOV UR4, UR5 ;  /* 0x0000000500047c82 */ /* 0x000fe40008000000 */
[----:B--2---:R-:W-:Y:S03]  /*59e0*/  USHF.R.U32.HI UR5, URZ, UR12, UR4 ;  /* 0x0000000cff057299 */ /* 0x004fe60008011604 */
[----:B------:R-:W-:Y:S02]  /*59f0*/  UMOV UR4, UR7 ;  /* 0x0000000700047c82 */ /* 0x000fe40008000000 */
[----:B------:R-:W-:Y:S02]  /*5a00*/  USHF.R.U32.HI UR7, URZ, UR53, UR4 ;  /* 0x00000035ff077299 */ /* 0x000fe40008011604 */
[----:B------:R-:W-:Y:S02]  /*5a10*/  USEL UR4, UR56, UR5, !UP0 ;  /* 0x0000000538047287 */ /* 0x000fe4000c000000 */
[----:B------:R-:W-:Y:S01]  /*5a20*/  USEL UR7, UR57, UR7, !UP1 ;  /* 0x0000000739077287 */ /* 0x000fe2000c800000 */
[----:B------:R-:W-:Y:S01]  /*5a30*/  UMOV UR5, UR9 ;  /* 0x0000000900057c82 */ /* 0x000fe20008000000 */
[----:B------:R-:W-:Y:S02]  /*5a40*/  UIMAD.WIDE.U32 UR8, UR4, UR40, URZ ;  /* 0x00000028040872a5 */ /* 0x000fe4000f8e00ff */
[----:B------:R-:W-:Y:S03]  /*5a50*/  USHF.R.U32.HI UR6, URZ, UR12, UR5 ;  /* 0x0000000cff067299 */ /* 0x000fe60008011605 */
[----:B------:R-:W-:Y:S01]  /*5a60*/  UMOV UR5, UR11 ;  /* 0x0000000b00057c82 */ /* 0x000fe20008000000 */
[----:B------:R-:W-:Y:S02]  /*5a70*/  UIMAD.WIDE.U32 UR10, UR7, UR40, URZ ;  /* 0x00000028070a72a5 */ /* 0x000fe4000f8e00ff */
[----:B------:R-:W-:Y:S02]  /*5a80*/  USHF.R.U32.HI UR12, URZ, UR53, UR5 ;  /* 0x00000035ff0c7299 */ /* 0x000fe40008011605 */
[----:B------:R-:W-:Y:S01]  /*5a90*/  USEL UR6, UR37, UR6, !UP0 ;  /* 0x0000000625067287 */ /* 0x000fe2000c000000 */
[----:B------:R-:W-:Y:S02]  /*5aa0*/  UMOV UR5, UR9 ;  /* 0x0000000900057c82 */ /* 0x000fe40008000000 */
[----:B------:R-:W-:Y:S01]  /*5ab0*/  UMOV UR10, UR11 ;  /* 0x0000000b000a7c82 */ /* 0x000fe20008000000 */
[----:B------:R-:W-:Y:S02]  /*5ac0*/  @UP2 USHF.R.U32.HI UR4, URZ, UR41, UR5 ;  /* 0x00000029ff042299 */ /* 0x000fe40008011605 */
[----:B------:R-:W-:Y:S02]  /*5ad0*/  @UP2 USHF.R.U32.HI UR7, URZ, UR41, UR10 ;  /* 0x00000029ff072299 */ /* 0x000fe4000801160a */
[----:B------:R-:W-:Y:S02]  /*5ae0*/  UIMAD UR4, UR42, UR4, URZ ;  /* 0x000000042a0472a4 */ /* 0x000fe4000f8e02ff */
        /* <DEDUP_REMOVED lines=8> */
[----:B------:R-:W-:Y:S02]  /*5b70*/  USEL UR11, UR6, UR4, !UP2 ;  /* 0x00000004060b7287 */ /* 0x000fe4000d000000 */
[----:B------:R-:W-:Y:S02]  /*5b80*/  UIADD3 UR8, UPT, UPT, -UR5, URZ, URZ ;  /* 0x000000ff05087290 */ /* 0x000fe4000fffe1ff */
[----:B------:R-:W-:Y:S01]  /*5b90*/  UIADD3 UR10, UPT, UPT, -UR11, URZ, URZ ;  /* 0x000000ff0b0a7290 */ /* 0x000fe2000fffe1ff */
[----:B------:R-:W-:Y:S01]  /*5ba0*/  @!UP0 UMOV UR4, UR9 ;  /* 0x0000000900048c82 */ /* 0x000fe20008000000 */
[----:B------:R-:W-:Y:S02]  /*5bb0*/  UIADD3 UR9, UPT, UPT, -UR6, URZ, URZ ;  /* 0x000000ff06097290 */ /* 0x000fe4000fffe1ff */
[----:B------:R-:W-:Y:S02]  /*5bc0*/  @!UP0 USHF.R.U32.HI UR4, URZ, UR41, UR4 ;  /* 0x00000029ff048299 */ /* 0x000fe40008011604 */
[----:B------:R-:W-:Y:S02]  /*5bd0*/  UIMAD UR10, UR42, UR10, UR6 ;  /* 0x0000000a2a0a72a4 */ /* 0x000fe4000f8e0206 */
[----:B------:R-:W-:Y:S04]  /*5be0*/  @!UP0 USEL UR4, UR5, UR4, !UP2 ;  /* 0x0000000405048287 */ /* 0x000fe8000d000000 */
[----:B------:R-:W-:Y:S02]  /*5bf0*/  @!UP0 UIMAD UR10, UR7, UR10, UR4 ;  /* 0x0000000a070a82a4 */ /* 0x000fe4000f8e0204 */
[----:B------:R-:W-:Y:S02]  /*5c00*/  @!UP0 UIADD3 UR11, UPT, UPT, UR11, -UR4, URZ ;  /* 0x800000040b0b8290 */ /* 0x000fe4000fffe0ff */
[----:B------:R-:W-:Y:S02]  /*5c10*/  UIMAD UR7, UR43, UR8, UR38 ;  /* 0x000000082b0772a4 */ /* 0x000fe4000f8e0226 */
[----:B------:R-:W-:Y:S02]  /*5c20*/  @!UP0 UIMAD UR6, UR11, UR42, UR5 ;  /* 0x0000002a0b0682a4 */ /* 0x000fe4000f8e0205 */
[----:B------:R-:W-:Y:S01]  /*5c30*/  UIMAD UR4, UR54, UR9, UR37 ;  /* 0x00000009360472a4 */ /* 0x000fe2000f8e0225 */
[----:B------:R-:W-:Y:S02]  /*5c40*/  @!UP0 UMOV UR5, UR10 ;  /* 0x0000000a00058c82 */ /* 0x000fe40008000000 */
[----:B------:R-:W-:Y:S02]  /*5c50*/  UIMAD UR38, UR5, UR43, UR7 ;  /* 0x0000002b052672a4 */ /* 0x000fe4000f8e0207 */
[----:B------:R-:W-:Y:S11]  /*5c60*/  UIMAD UR37, UR6, UR54, UR4 ;  /* 0x00000036062572a4 */ /* 0x000ff6000f8e0204 */
[----:B------:R-:W-:Y:S01]  /*5c70*/  @!UPT UIADD3 URZ, UPT, UPT, URZ, URZ, URZ ;  /* 0x000000fffffff290 */ /* 0x000fe2000fffe0ff */
.L_x_98:
[----:B------:R-:W-:Y:S01]  /*5c80*/  UISETP.NE.AND UP0, UPT, UR39, 0x1, UPT ;  /* 0x000000012700788c */ /* 0x000fe2000bf05270 */
[----:B------:R-:W-:Y:S01]  /*5c90*/  IADD3 R89, PT, PT, R89, 0x1, RZ ;  /* 0x0000000159597810 */ /* 0x000fe20007ffe0ff */
[----:B------:R-:W-:Y:S02]  /*5ca0*/  UIADD3 UR11, UPT, UPT, UR44, 0x200, URZ ;  /* 0x000002002c0b7890 */ /* 0x000fe4000fffe0ff */
[----:B------:R-:W-:Y:S02]  /*5cb0*/  USHF.L.U32 UR50, UR16, 0x6, URZ ;  /* 0x0000000610327899 */ /* 0x000fe400080006ff */
[----:B------:R-:W-:Y:S05]  /*5cc0*/  USHF.L.U32 UR49, UR20, 0x8, URZ ;  /* 0x0000000814317899 */ /* 0x000fea00080006ff */
[----:B------:R-:W2:Y:S01]  /*5cd0*/  @!UP0 LDCU.128 UR12, c[0x0][0xb10] ;  /* 0x00016200ff0c87ac */ /* 0x000ea20008000c00 */
[----:B------:R-:W3:Y:S01]  /*5ce0*/  @!UP0 LDCU UR5, c[0x0][0xb0c] ;  /* 0x00016180ff0587ac */ /* 0x000ee20008000800 */
[----:B------:R-:W4:Y:S01]  /*5cf0*/  @!UP0 LDCU UR10, c[0x0][0xb20] ;  /* 0x00016400ff0a87ac */ /* 0x000f220008000800 */
[----:B--2---:R-:W-:Y:S02]  /*5d00*/  UIMAD.WIDE.U32 UR8, UR38, UR12, URZ ;  /* 0x0000000c260872a5 */ /* 0x004fe4000f8e00ff */
[----:B------:R-:W-:Y:S02]  /*5d10*/  UIMAD.WIDE.U32 UR6, UR37, UR15, URZ ;  /* 0x0000000f250672a5 */ /* 0x000fe4000f8e00ff */
[----:B------:R-:W-:Y:S03]  /*5d20*/  @!UP0 UISETP.NE.AND UP1, UPT, UR14, 0x1, UPT ;  /* 0x000000010e00888c */ /* 0x000fe6000bf25270 */
[----:B------:R-:W-:Y:S01]  /*5d30*/  @!UP0 UMOV UR4, UR9 ;  /* 0x0000000900048c82 */ /* 0x000fe20008000000 */
[----:B---3--:R-:W-:Y:S02]  /*5d40*/  @!UP0 UISETP.NE.AND UP2, UPT, UR5, 0x1, UPT ;  /* 0x000000010500888c */ /* 0x008fe4000bf45270 */
[----:B------:R-:W-:Y:S01]  /*5d50*/  @!UP0 USHF.R.U32.HI UR4, URZ, UR13, UR4 ;  /* 0x0000000dff048299 */ /* 0x000fe20008011604 */
[----:B------:R-:W-:Y:S02]  /*5d60*/  @!UP0 UMOV UR6, UR7 ;  /* 0x0000000700068c82 */ /* 0x000fe40008000000 */
[----:B----4-:R-:W-:Y:S02]  /*5d70*/  @!UP0 USHF.R.U32.HI UR6, URZ, UR10, UR6 ;  /* 0x0000000aff068299 */ /* 0x010fe40008011606 */
[----:B------:R-:W-:Y:S02]  /*5d80*/  @!UP0 USEL UR7, UR38, UR4, !UP2 ;  /* 0x0000000426078287 */ /* 0x000fe4000d000000 */
[----:B------:R-:W-:Y:S04]  /*5d90*/  @!UP0 USEL UR6, UR37, UR6, !UP1 ;  /* 0x0000000625068287 */ /* 0x000fe8000c800000 */
[----:B------:R-:W-:Y:S02]  /*5da0*/  @!UP0 UIADD3 UR4, UPT, UPT, -UR7, UR6, URZ ;  /* 0x0000000607048290 */ /* 0x000fe4000fffe1ff */
[----:B------:R-:W-:Y:S02]  /*5db0*/  @!UP0 UIADD3 UR6, UPT, UPT, UR7, -UR6, URZ ;  /* 0x8000000607068290 */ /* 0x000fe4000fffe0ff */
[----:B------:R-:W-:Y:S02]  /*5dc0*/  @!UP0 UIMAD UR38, UR4, UR5, UR38 ;  /* 0x00000005042682a4 */ /* 0x000fe4000f8e0226 */
[----:B------:R-:W-:Y:S02]  /*5dd0*/  @!UP0 UIMAD UR37, UR6, UR14, UR37 ;  /* 0x0000000e062582a4 */ /* 0x000fe4000f8e0225 */
[----:B------:R-:W-:Y:S09]  /*5de0*/  ULOP3.LUT UP0, URZ, UR11, 0x1b0, URZ, 0xc0, !UPT ;  /* 0x000001b00bff7892 */ /* 0x000ff2000f80c0ff */
[----:B------:R-:W-:Y:S05]  /*5df0*/  BRA.U !UP0, `(.L_x_99) ;  /* 0x0000000108407547 */ /* 0x000fea000b800000 */
[----:B------:R-:W2:Y:S01]  /*5e00*/  LDCU.64 UR8, c[0x4][0x88] ;  /* 0x01001100ff0877ac */ /* 0x000ea20008000a00 */
[----:B------:R-:W-:Y:S01]  /*5e10*/  MOV R3, 0x0 ;  /* 0x0000000000037802 */ /* 0x000fe20000000f00 */
[----:B------:R-:W-:Y:S02]  /*5e20*/  HFMA2 R12, -RZ, RZ, 0, 5.9604644775390625e-08 ;  /* 0x00000001ff0c7431 */ /* 0x000fe400000001ff */
[----:B------:R-:W-:Y:S02]  /*5e30*/  IMAD.MOV.U32 R8, RZ, RZ, 0x70 ;  /* 0x00000070ff087424 */ /* 0x000fe400078e00ff */
[----:B------:R-:W-:Y:S01]  /*5e40*/  IMAD.MOV.U32 R13, RZ, RZ, RZ ;  /* 0x000000ffff0d7224 */ /* 0x000fe200078e00ff */
[----:B------:R-:W3:Y:S01]  /*5e50*/  LDCU.64 UR6, c[0x4][0x90] ;  /* 0x01001200ff0677ac */ /* 0x000ee20008000a00 */
[----:B------:R-:W4:Y:S01]  /*5e60*/  LDC.64 R2, c[0x4][R3] ;  /* 0x0100000003027b82 */ /* 0x000f220000000a00 */
[----:B------:R-:W1:Y:S01]  /*5e70*/  LDCU.64 UR4, c[0x4][0x8] ;  /* 0x01000100ff0477ac */ /* 0x000e620008000a00 */
[----:B--2---:R-:W-:Y:S01]  /*5e80*/  MOV R5, UR9 ;  /* 0x0000000900057c02 */ /* 0x004fe20008000f00 */
[----:B------:R-:W-:Y:S01]  /*5e90*/  IMAD.U32 R4, RZ, RZ, UR8 ;  /* 0x00000008ff047e24 */ /* 0x000fe2000f8e00ff */
[----:B---3--:R-:W-:Y:S01]  /*5ea0*/  MOV R7, UR7 ;  /* 0x0000000700077c02 */ /* 0x008fe20008000f00 */
[----:B------:R-:W-:Y:S01]  /*5eb0*/  IMAD.U32 R6, RZ, RZ, UR6 ;  /* 0x00000006ff067e24 */ /* 0x000fe2000f8e00ff */
[----:B-1----:R-:W-:Y:S01]  /*5ec0*/  MOV R11, UR5 ;  /* 0x00000005000b7c02 */ /* 0x002fe20008000f00 */
[----:B------:R-:W-:Y:S02]  /*5ed0*/  IMAD.U32 R10, RZ, RZ, UR4 ;  /* 0x00000004ff0a7e24 */ /* 0x000fe4000f8e00ff */
[----:B------:R-:W-:Y:S07]  /*5ee0*/  LEPC R20, `(.L_x_99) ;  /* 0x000000001014794e */ /* 0x000fee0000000000 */
[----:B----45:R-:W-:Y:S05]  /*5ef0*/  CALL.ABS.NOINC R2 ;  /* 0x0000000002007343 */ /* 0x030fea0003c00000 */
.L_x_99:
[----:B------:R-:W-:Y:S01]  /*5f00*/  LOP3.LUT P0, RZ, R96, 0x1b0, RZ, 0xc0, !PT ;  /* 0x000001b060ff7812 */ /* 0x000fe2000780c0ff */
[----:B------:R-:W-:Y:S11]  /*5f10*/  BSSY.RECONVERGENT B6, `(.L_x_100) ;  /* 0x0000013000067945 */ /* 0x000ff60003800200 */
[----:B------:R-:W-:Y:S01]  /*5f20*/  @!UPT UIADD3 URZ, UPT, UPT, URZ, URZ, URZ ;  /* 0x000000fffffff290 */ /* 0x000fe2000fffe0ff */
[----:B------:R-:W-:Y:S05]  /*5f30*/  @!P0 BRA `(.L_x_101) ;  /* 0x0000000000408947 */ /* 0x000fea0003800000 */
        /* <DEDUP_REMOVED lines=16> */
.L_x_101:
[----:B------:R-:W-:Y:S05]  /*6040*/  BSYNC.RECONVERGENT B6 ;  /* 0x0000000000067941 */ /* 0x000fea0003800200 */
.L_x_100:
[----:B------:R-:W-:Y:S01]  /*6050*/  R2UR UR4, R88 ;  /* 0x00000000580472ca */ /* 0x000fe200000e0000 */
[----:B------:R-:W-:Y:S01]  /*6060*/  UISETP.NE.U32.AND UP0, UPT, UR60, URZ, UPT ;  /* 0x000000ff3c00728c */ /* 0x000fe2000bf05070 */
[----:B------:R-:W-:Y:S02]  /*6070*/  ISETP.NE.U32.AND P4, PT, R82, RZ, PT ;  /* 0x000000ff5200720c */ /* 0x000fe40003f85070 */
[----:B------:R-:W-:Y:S01]  /*6080*/  ISETP.NE.U32.AND P2, PT, RZ, UR46, PT ;  /* 0x0000002eff007c0c */ /* 0x000fe2000bf45070 */
[----:B------:R-:W-:Y:S01]  /*6090*/  UISETP.NE.AND.EX UP1, UPT, UR61, URZ, UPT, UP0 ;  /* 0x000000ff3d00728c */ /* 0x000fe2000bf25300 */
[----:B------:R-:W-:Y:S01]  /*60a0*/  ISETP.NE.AND.EX P4, PT, R83, RZ, PT, P4 ;  /* 0x000000ff5300720c */ /* 0x000fe20003f85340 */
[----:B------:R-:W-:Y:S01]  /*60b0*/  UPLOP3.LUT UP0, UPT, UPT, UPT, UPT, 0x40, 0x4 ;  /* 0x000000000004789c */ /* 0x000fe20003f0e870 */
[----:B------:R-:W-:Y:S05]  /*60c0*/  ISETP.NE.AND.EX P2, PT, RZ, UR47, PT, P2 ;  /* 0x0000002fff007c0c */ /* 0x000fea000bf45320 */
[----:B------:R-:W-:Y:S06]  /*60d0*/  UISETP.NE.AND UP2, UPT, UR4, URZ, UPT ;  /* 0x000000ff0400728c */ /* 0x000fec000bf45270 */
[----:B------:R-:W-:Y:S05]  /*60e0*/  PLOP3.LUT P1, PT, PT, PT, UP2, 0x80, 0x8 ;  /* 0x000000000008781c */ /* 0x000fea0003f2f028 */
[----:B------:R-:W-:Y:S06]  /*60f0*/  @UP2 UPLOP3.LUT UP0, UPT, UPT, UPT, UP1, 0x80, 0x8 ;  /* 0x000000000008289c */ /* 0x000fec0003f0f010 */
[----:B------:R-:W-:Y:S01]  /*6100*/  PLOP3.LUT P0, PT, PT, PT, UP0, 0x80, 0x8 ;  /* 0x000000000008781c */ /* 0x000fe20003f0f008 */
[----:B------:R-:W-:Y:S01]  /*6110*/  @!UPT UIADD3 URZ, UPT, UPT, URZ, URZ, URZ ;  /* 0x000000fffffff290 */ /* 0x000fe2000fffe0ff */
[----:B------:R-:W-:Y:S11]  /*6120*/  BRA.U !UP1, `(.L_x_102) ;  /* 0x00000001093c7547 */ /* 0x000ff6000b800000 */
[----:B------:R-:W-:Y:S01]  /*6130*/  UISETP.NE.U32.AND UP0, UPT, UR46, URZ, UPT ;  /* 0x000000ff2e00728c */ /* 0x000fe2000bf05070 */
[----:B-1----:R-:W-:Y:S01]  /*6140*/  HFMA2 R0, -RZ, RZ, 0, 5.9604644775390625e-08 ;  /* 0x00000001ff007431 */ /* 0x002fe200000001ff */
[----:B------:R-:W1:Y:S01]  /*6150*/  LDCU.64 UR8, c[0x0][0x358] ;  /* 0x00006b00ff0877ac */ /* 0x000e620008000a00 */
[----:B------:R-:W-:Y:S01]  /*6160*/  IMAD.MOV.U32 R85, RZ, RZ, 0x1 ;  /* 0x00000001ff557424 */ /* 0x000fe200078e00ff */
[----:B------:R-:W-:Y:S06]  /*6170*/  UISETP.NE.AND.EX UP0, UPT, UR47, URZ, UPT, UP0 ;  /* 0x000000ff2f00728c */ /* 0x000fec000bf05300 */
[----:B------:R-:W-:Y:S05]  /*6180*/  PLOP3.LUT P3, PT, PT, PT, UP0, 0x80, 0x8 ;  /* 0x000000000008781c */ /* 0x000fea0003f6f008 */
[----:B------:R-:W2:Y:S01]  /*6190*/  @UP0 LDCU.64 UR4, c[0x0][0x888] ;  /* 0x00011100ff0407ac */ /* 0x000ea20008000a00 */
[----:B------:R-:W-:Y:S07]  /*61a0*/  @UP0 UIMAD UR6, UR36, UR60, URZ ;  /* 0x0000003c240602a4 */ /* 0x000fee000f8e02ff */
[----:B------:R-:W-:Y:S01]  /*61b0*/  @!P3 PRMT R85, R0, 0x7610, R85 ;  /* 0x000076100055b816 */ /* 0x000fe20000000055 */
[----:B--2---:R-:W-:Y:S06]  /*61c0*/  @UP0 UIMAD.WIDE UR4, UR6, 0x4, UR4 ;  /* 0x00000004060408a5 */ /* 0x004fec000f8e0204 */
[----:B------:R-:W-:Y:S01]  /*61d0*/  IMAD.U32 R2, RZ, RZ, UR4 ;  /* 0x00000004ff027e24 */ /* 0x000fe2000f8e00ff */
[----:B------:R-:W-:Y:S04]  /*61e0*/  MOV R3, UR5 ;  /* 0x0000000500037c02 */ /* 0x000fe80008000f00 */
[----:B------:R-:W2:Y:S01]  /*61f0*/  @!UP0 LDCU UR4, c[0x0][0x880] ;  /* 0x00011000ff0487ac */ /* 0x000ea20008000800 */
[----:B-1---5:R3:W5:Y:S02]  /*6200*/  @P3 LDG.E R41, desc[UR8][R2.64] ;  /* 0x0000000802293981 */ /* 0x022764000c1e1900 */
[----:B--23--:R-:W-:Y:S02]  /*6210*/  @!P3 IMAD.U32 R41, RZ, RZ, UR4 ;  /* 0x00000004ff29be24 */ /* 0x00cfe4000f8e00ff */
.L_x_102:
[----:B------:R-:W-:Y:S05]  /*6220*/  @!P4 BRA `(.L_x_103) ;  /* 0x000000000024c947 */ /* 0x000fea0003800000 */
[----:B------:R-:W-:Y:S01]  /*6230*/  ISETP.NE.U32.AND P3, PT, R80, RZ, PT ;  /* 0x000000ff5000720c */ /* 0x000fe20003f65070 */
[----:B------:R-:W2:Y:S03]  /*6240*/  LDCU.64 UR4, c[0x0][0x358] ;  /* 0x00006b00ff0477ac */ /* 0x000ea60008000a00 */
[----:B------:R-:W-:Y:S11]  /*6250*/  ISETP.NE.AND.EX P3, PT, R81, RZ, PT, P3 ;  /* 0x000000ff5100720c */ /* 0x000ff60003f65330 */
[----:B------:R-:W-:Y:S02]  /*6260*/  @!UPT UIADD3 URZ, UPT, UPT, URZ, URZ, URZ ;  /* 0x000000fffffff290 */ /* 0x000fe4000fffe0ff */
[----:B------:R-:W3:Y:S01]  /*6270*/  @P3 LDC.64 R2, c[0x0][0x8a8] ;  /* 0x00022a00ff023b82 */ /* 0x000ee20000000a00 */
[----:B-1----:R-:W-:Y:S04]  /*6280*/  @P3 IMAD R0, R82, UR36, RZ ;  /* 0x0000002452003c24 */ /* 0x002fe8000f8e02ff */
[----:B---3--:R-:W-:Y:S05]  /*6290*/  @P3 IMAD.WIDE R2, R0, 0x4, R2 ;  /* 0x0000000400023825 */ /* 0x008fea00078e0202 */
[----:B--2--5:R2:W5:Y:S02]  /*62a0*/  @P3 LDG.E R38, desc[UR4][R2.64] ;  /* 0x0000000402263981 */ /* 0x024564000c1e1900 */
[----:B--2---:R-:W3:Y:S02]  /*62b0*/  @!P3 LDC R38, c[0x0][0x8a0] ;  /* 0x00022800ff26bb82 */ /* 0x004ee40000000800 */
.L_x_103:
[----:B-----5:R-:W-:Y:S01]  /*62c0*/  FSETP.NEU.AND P4, PT, R41, RZ, PT ;  /* 0x000000ff2900720b */ /* 0x020fe20003f8d000 */
[----:B------:R-:W-:Y:S01]  /*62d0*/  BSSY B1, `(.L_x_104) ;  /* 0x0000042000017945 */ /* 0x000fe20003800000 */
[----:B------:R-:W-:Y:S01]  /*62e0*/  SEL R6, RZ, 0xffffffff, P2 ;  /* 0xffffffffff067807 */ /* 0x000fe20001000000 */
[----:B------:R-:W-:Y:S01]  /*62f0*/  IMAD.MOV.U32 R100, RZ, RZ, 0x1 ;  /* 0x00000001ff647424 */ /* 0x000fe200078e00ff */
[----:B------:R-:W-:Y:S02]  /*6300*/  LOP3.LUT P3, RZ, R85, 0xff, RZ, 0xc0, !PT ;  /* 0x000000ff55ff7812 */ /* 0x000fe4000786c0ff */
[----:B------:R-:W-:Y:S02]  /*6310*/  CS2R R78, SRZ ;  /* 0x00000000004e7805 */ /* 0x000fe4000001ff00 */
[----:B------:R-:W-:Y:S02]  /*6320*/  @P1 SEL R3, RZ, 0xffffffff, P4 ;  /* 0xffffffffff031807 */ /* 0x000fe40002000000 */
[----:B------:R-:W-:Y:S02]  /*6330*/  CS2R R76, SRZ ;  /* 0x00000000004c7805 */ /* 0x000fe4000001ff00 */
[----:B------:R-:W-:Y:S02]  /*6340*/  LEA R2, R93, UR44, 0x3 ;  /* 0x0000002c5d027c11 */ /* 0x000fe4000f8e18ff */
[----:B------:R-:W-:Y:S02]  /*6350*/  CS2R R74, SRZ ;  /* 0x00000000004a7805 */ /* 0x000fe4000001ff00 */
[----:B------:R-:W-:Y:S02]  /*6360*/  @P0 SEL R3, R6, R3, !P3 ;  /* 0x0000000306030207 */ /* 0x000fe40005800000 */
[----:B------:R-:W-:Y:S02]  /*6370*/  CS2R R72, SRZ ;  /* 0x0000000000487805 */ /* 0x000fe4000001ff00 */
[----:B------:R-:W-:Y:S02]  /*6380*/  LEA R71, R36, UR44, 0x3 ;  /* 0x0000002c24477c11 */ /* 0x000fe4000f8e18ff */
[----:B------:R-:W-:Y:S02]  /*6390*/  @P1 LOP3.LUT R3, R3, 0x1, RZ, 0xc0, !PT ;  /* 0x0000000103031812 */ /* 0x000fe400078ec0ff */
[----:B------:R-:W-:Y:S02]  /*63a0*/  SHF.L.U32 R4, R94, 0x1f, RZ ;  /* 0x0000001f5e047819 */ /* 0x000fe400000006ff */
[----:B------:R-:W-:Y:S02]  /*63b0*/  ISETP.NE.U32.OR P6, PT, R3, 0x1, !P1 ;  /* 0x000000010300780c */ /* 0x000fe40004fc5470 */
[----:B------:R-:W-:Y:S02]  /*63c0*/  PLOP3.LUT P2, PT, PT, PT, UP1, 0x80, 0x8 ;  /* 0x000000000008781c */ /* 0x000fe40003f4f018 */
[----:B------:R-:W-:Y:S02]  /*63d0*/  LEA.HI R39, R36, R36, RZ, 0x1 ;  /* 0x0000002424277211 */ /* 0x000fe400078f08ff */
[----:B------:R-:W-:Y:S02]  /*63e0*/  SEL R3, RZ, 0xffffffff, P4 ;  /* 0xffffffffff037807 */ /* 0x000fe40002000000 */
[----:B------:R-:W-:Y:S01]  /*63f0*/  P2R R102, PR, RZ, 0x40 ;  /* 0x00000040ff667803 */ /* 0x000fe20000000000 */
[C---:B-1----:R-:W-:Y:S01]  /*6400*/  IMAD.SHL.U32 R0, R39.reuse, 0x80, RZ ;  /* 0x0000008027007824 */ /* 0x042fe200078e00ff */
[----:B------:R-:W-:Y:S03]  /*6410*/  LOP3.LUT R39, R39, 0xffe, RZ, 0xc0, !PT ;  /* 0x00000ffe27277812 */ /* 0x000fe600078ec0ff */
[----:B------:R-:W-:Y:S02]  /*6420*/  @P6 SHF.L.U32 R5, R91, 0x1f, RZ ;  /* 0x0000001f5b056819 */ /* 0x000fe400000006ff */
[----:B------:R-:W-:Y:S01]  /*6430*/  @P2 SEL R3, R6, R3, !P3 ;  /* 0x0000000306032207 */ /* 0x000fe20005800000 */
[----:B------:R-:W-:Y:S01]  /*6440*/  IMAD.IADD R39, R36, 0x1, -R39 ;  /* 0x0000000124277824 */ /* 0x000fe200078e0a27 */
[----:B------:R-:W1:Y:S01]  /*6450*/  @P6 SYNCS.PHASECHK.TRANS64.TRYWAIT P1, [R2+URZ+0xa0], R5 ;  /* 0x0000a005020065a7 */ /* 0x000e6200080211ff */
[----:B------:R-:W-:Y:S02]  /*6460*/  LOP3.LUT R0, R0, 0xffffff00, RZ, 0xc0, !PT ;  /* 0xffffff0000007812 */ /* 0x000fe400078ec0ff */
[----:B------:R-:W-:Y:S03]  /*6470*/  LOP3.LUT R3, R3, 0x1, RZ, 0xc0, !PT ;  /* 0x0000000103037812 */ /* 0x000fe600078ec0ff */
[----:B------:R-:W-:Y:S01]  /*6480*/  IMAD.IADD R0, R37, 0x1, R0 ;  /* 0x0000000125007824 */ /* 0x000fe200078e0200 */
[----:B------:R-:W-:Y:S03]  /*6490*/  ISETP.NE.U32.AND P5, PT, R3, 0x1, PT ;  /* 0x000000010300780c */ /* 0x000fe60003fa5070 */
[----:B------:R-:W-:Y:S01]  /*64a0*/  IMAD R39, R39, 0x100000, R0 ;  /* 0x0010000027277824 */ /* 0x000fe200078e0200 */
[----:B------:R-:W-:Y:S01]  /*64b0*/  P2R R101, PR, RZ, 0x20 ;  /* 0x00000020ff657803 */ /* 0x000fe20000000000 */
[----:B------:R2:W4:Y:S01]  /*64c0*/  SYNCS.PHASECHK.TRANS64.TRYWAIT P0, [R71+URZ+0x110], R4 ;  /* 0x00011004470075a7 */ /* 0x00052200080011ff */
[----:B-1----:R-:W-:Y:S01]  /*64d0*/  @P6 SEL R100, RZ, 0x1, !P1 ;  /* 0x00000001ff646807 */ /* 0x002fe20004800000 */
[----:B--2---:R-:W-:Y:S06]  /*64e0*/  @!P6 BRA `(.L_x_105) ;  /* 0x000000000080e947 */ /* 0x004fec0003800000 */
[----:B------:R-:W-:Y:S01]  /*64f0*/  @P5 IMAD R6, R93, 0x1000, R84 ;  /* 0x000010005d065824 */ /* 0x000fe200078e0254 */
[----:B------:R-:W1:Y:S01]  /*6500*/  S2R R0, SR_CgaCtaId ;  /* 0x0000000000007919 */ /* 0x000e620000008800 */
[----:B------:R-:W-:Y:S01]  /*6510*/  ISETP.NE.AND P1, PT, R100, RZ, PT ;  /* 0x000000ff6400720c */ /* 0x000fe20003f25270 */
[----:B------:R-:W-:Y:S01]  /*6520*/  BSSY B0, `(.L_x_106) ;  /* 0x000000b000007945 */ /* 0x000fe20003800000 */
[----:B------:R-:W-:Y:S01]  /*6530*/  @P5 VIADD R5, R6, UR44 ;  /* 0x0000002c06055c36 */ /* 0x000fe20008000000 */
[----:B------:R-:W-:Y:S02]  /*6540*/  CS2R R74, SRZ ;  /* 0x00000000004a7805 */ /* 0x000fe4000001ff00 */
[----:B------:R-:W-:Y:S02]  /*6550*/  CS2R R72, SRZ ;  /* 0x0000000000487805 */ /* 0x000fe4000001ff00 */
[----:B------:R-:W-:Y:S01]  /*6560*/  CS2R R78, SRZ ;  /* 0x00000000004e7805 */ /* 0x000fe2000001ff00 */
[----:B------:R-:W-:Y:S01]  /*6570*/  @P5 IMAD R5, R95, -0x10, R5 ;  /* 0xfffffff05f055824 */ /* 0x000fe200078e0205 */
[----:B------:R-:W-:Y:S04]  /*6580*/  CS2R R76, SRZ ;  /* 0x00000000004c7805 */ /* 0x000fe8000001ff00 */
[----:B------:R-:W-:Y:S05]  /*6590*/  @P1 BRA `(.L_x_107) ;  /* 0x00000000000c1947 */ /* 0x000fea0003800000 */
[----:B------:R-:W-:Y:S04]  /*65a0*/  SHF.L.U32 R3, R91, 0x1f, RZ ;  /* 0x0000001f5b037819 */ /* 0x000fe800000006ff */
[----:B------:R-:W2:Y:S02]  /*65b0*/  SYNCS.PHASECHK.TRANS64.TRYWAIT P1, [R2+URZ+0xa0], R3 ;  /* 0x0000a003020075a7 */ /* 0x000ea400080211ff */
[----:B--2---:R-:W-:Y:S05]  /*65c0*/  @!P1 BRA `(.L_x_108) ;  /* 0x0000004000989947 */ /* 0x004fea0003800000 */
.L_x_107:
[----:B------:R-:W-:Y:S05]  /*65d0*/  BSYNC B0 ;  /* 0x0000000000007941 */ /* 0x000fea0003800000 */
.L_x_106:
[----:B------:R-:W-:Y:S01]  /*65e0*/  ISETP.NE.AND P1, PT, R101, RZ, PT ;  /* 0x000000ff6500720c */ /* 0x000fe20003f25270 */
[----:B--2---:R-:W-:Y:S02]  /*65f0*/  VIADD R3, R2, 0xc0 ;  /* 0x000000c002037836 */ /* 0x004fe40000000000 */
[----:B------:R-:W-:Y:S03]  /*6600*/  VIADD R93, R93, 0x1 ;  /* 0x000000015d5d7836 */ /* 0x000fe60000000000 */
[----:B-1----:R-:W-:Y:S07]  /*6610*/  PRMT R0, R0, 0x654, R3 ;  /* 0x0000065400007816 */ /* 0x002fee0000000003 */
[----:B------:R1:W2:Y:S04]  /*6620*/  @P1 LDS.128 R72, [R6+UR44+0x200] ;  /* 0x0002002c06481984 */ /* 0x0002a80008000c00 */
[----:B------:R1:W1:Y:S01]  /*6630*/  @P1 LDS.128 R76, [R5+0x210] ;  /* 0x00021000054c1984 */ /* 0x0002620000000c00 */
[C---:B------:R-:W-:Y:S01]  /*6640*/  ISETP.NE.AND P1, PT, R93.reuse, 0x4, PT ;  /* 0x000000045d00780c */ /* 0x040fe20003f25270 */
[----:B------:R-:W-:Y:S01]  /*6650*/  @!PT LDS RZ, [RZ] ;  /* 0x00000000fffff984 */ /* 0x000fe20000000800 */
[----:B------:R-:W-:Y:S01]  /*6660*/  @!PT LDS RZ, [RZ] ;  /* 0x00000000fffff984 */ /* 0x000fe20000000800 */
[----:B------:R-:W-:Y:S01]  /*6670*/  @!PT LDS RZ, [RZ] ;  /* 0x00000000fffff984 */ /* 0x000fe20000000800 */
[----:B------:R-:W-:Y:S01]  /*6680*/  @!PT LDS RZ, [RZ] ;  /* 0x00000000fffff984 */ /* 0x000fe20000000800 */
[----:B------:R5:W-:Y:S06]  /*6690*/  MEMBAR.ALL.CTA ;  /* 0x0000000000007992 */ /* 0x000bec0000008000 */
[----:B-----5:R-:W5:Y:S01]  /*66a0*/  FENCE.VIEW.ASYNC.S ;  /* 0x00000000000073c6 */ /* 0x020f620000000000 */
[----:B------:R-:W-:Y:S01]  /*66b0*/  SEL R93, R93, RZ, P1 ;  /* 0x000000ff5d5d7207 */ /* 0x000fe20000800000 */
[----:B-----5:R5:W-:Y:S02]  /*66c0*/  SYNCS.ARRIVE.TRANS64.RED.A1T0 RZ, [R0+URZ], RZ ;  /* 0x000000ff00ff79a7 */ /* 0x020be400081004ff */
[----:B-----5:R-:W-:Y:S04]  /*66d0*/  SEL R0, RZ, 0x1, P1 ;  /* 0x00000001ff007807 */ /* 0x020fe80000800000 */
[----:B--2---:R-:W-:Y:S02]  /*66e0*/  LOP3.LUT R91, R91, R0, RZ, 0x3c, !PT ;  /* 0x000000005b5b7212 */ /* 0x004fe400078e3cff */
.L_x_105:
[----:B------:R-:W-:Y:S05]  /*66f0*/  BSYNC B1 ;  /* 0x0000000000017941 */ /* 0x000fea0003800000 */
.L_x_104:
[----:B------:R-:W-:Y:S04]  /*6700*/  SHF.R.U32.HI R3, RZ, 0x15, R39 ;  /* 0x00000015ff037819 */ /* 0x000fe80000011627 */
[----:B------:R-:W-:Y:S01]  /*6710*/  LOP3.LUT P1, RZ, R3, 0x3, R86, 0x48, !PT ;  /* 0x0000000303ff7812 */ /* 0x000fe20007824856 */
[----:B------:R-:W-:Y:S01]  /*6720*/  @!UPT UIADD3 URZ, UPT, UPT, URZ, URZ, URZ ;  /* 0x000000fffffff290 */ /* 0x000fe2000fffe0ff */
[----:B----4-:R-:W-:Y:S11]  /*6730*/  @P0 BRA `(.L_x_109) ;  /* 0x0000000000080947 */ /* 0x010ff60003800000 */
[----:B------:R-:W2:Y:S02]  /*6740*/  SYNCS.PHASECHK.TRANS64.TRYWAIT P0, [R71+URZ+0x110], R4 ;  /* 0x00011004470075a7 */ /* 0x000ea400080011ff */
[----:B--2---:R-:W-:Y:S05]  /*6750*/  @!P0 BRA `(.L_x_110) ;  /* 0x0000004000488947 */ /* 0x004fea0003800000 */
.L_x_109:
[----:B------:R-:W-:Y:S05]  /*6760*/  @!P1 BRA `(.L_x_111) ;  /* 0x0000000000409947 */ /* 0x000fea0003800000 */
[----:B------:R-:W1:Y:S01]  /*6770*/  LDCU.64 UR8, c[0x4][0x78] ;  /* 0x01000f00ff0877ac */ /* 0x000e620008000a00 */
[----:B------:R-:W-:Y:S01]  /*6780*/  MOV R3, 0x0 ;  /* 0x0000000000037802 */ /* 0x000fe20000000f00 */
[----:B------:R-:W-:Y:S02]  /*6790*/  HFMA2 R12, -RZ, RZ, 0, 5.9604644775390625e-08 ;  /* 0x00000001ff0c7431 */ /* 0x000fe400000001ff */
[----:B------:R-:W-:Y:S02]  /*67a0*/  IMAD.MOV.U32 R8, RZ, RZ, 0x192 ;  /* 0x00000192ff087424 */ /* 0x000fe400078e00ff */
[----:B------:R-:W-:Y:S01]  /*67b0*/  IMAD.MOV.U32 R13, RZ, RZ, RZ ;  /* 0x000000ffff0d7224 */ /* 0x000fe200078e00ff */
[----:B------:R-:W4:Y:S01]  /*67c0*/  LDCU.64 UR6, c[0x4][0x80] ;  /* 0x01001000ff0677ac */ /* 0x000f220008000a00 */
[----:B------:R-:W3:Y:S01]  /*67d0*/  LDC.64 R2, c[0x4][R3] ;  /* 0x0100000003027b82 */ /* 0x000ee20000000a00 */
[----:B------:R-:W5:Y:S01]  /*67e0*/  LDCU.64 UR4, c[0x4][0x18] ;  /* 0x01000300ff0477ac */ /* 0x000f620008000a00 */
[----:B-1----:R-:W-:Y:S01]  /*67f0*/  MOV R5, UR9 ;  /* 0x0000000900057c02 */ /* 0x002fe20008000f00 */
[----:B--2---:R-:W-:Y:S01]  /*6800*/  IMAD.U32 R4, RZ, RZ, UR8 ;  /* 0x00000008ff047e24 */ /* 0x004fe2000f8e00ff */
[----:B----4-:R-:W-:Y:S01]  /*6810*/  MOV R7, UR7 ;  /* 0x0000000700077c02 */ /* 0x010fe20008000f00 */
[----:B------:R-:W-:Y:S01]  /*6820*/  IMAD.U32 R6, RZ, RZ, UR6 ;  /* 0x00000006ff067e24 */ /* 0x000fe2000f8e00ff */
[----:B-----5:R-:W-:Y:S01]  /*6830*/  MOV R11, UR5 ;  /* 0x00000005000b7c02 */ /* 0x020fe20008000f00 */
[----:B------:R-:W-:Y:S02]  /*6840*/  IMAD.U32 R10, RZ, RZ, UR4 ;  /* 0x00000004ff0a7e24 */ /* 0x000fe4000f8e00ff */
[----:B------:R-:W-:Y:S07]  /*6850*/  LEPC R20, `(.L_x_111) ;  /* 0x000000001014794e */ /* 0x000fee0000000000 */
[----:B---3--:R-:W-:Y:S05]  /*6860*/  CALL.ABS.NOINC R2 ;  /* 0x0000000002007343 */ /* 0x008fea0003c00000 */
.L_x_111:
[-C--:B------:R-:W-:Y:S01]  /*6870*/  F2FP.F16.E4M3.UNPACK_B R42, R72.reuse ;  /* 0x00000048ff2a723e */ /* 0x080fe200020006ff */
[----:B------:R-:W-:Y:S05]  /*6880*/  WARPSYNC.ALL ;  /* 0x0000000000007948 */ /* 0x000fea0003800000 */
[----:B------:R-:W-:Y:S01]  /*6890*/  R2UR UR4, R39 ;  /* 0x00000000270472ca */ /* 0x000fe200000e0000 */
[--C-:B------:R-:W-:Y:S01]  /*68a0*/  HADD2.F32 R40, -RZ, R42.reuse.H0_H0 ;  /* 0x2000002aff287230 */ /* 0x100fe20000004100 */
[----:B------:R-:W-:Y:S01]  /*68b0*/  F2FP.F16.E4M3.UNPACK_B R43, R72.H1 ;  /* 0x00000048ff2b723e */ /* 0x000fe200030006ff */
[----:B------:R-:W-:Y:S01]  /*68c0*/  HADD2.F32 R42, -RZ, R42.H1_H1 ;  /* 0x3000002aff2a7230 */ /* 0x000fe20000004100 */
[-C--:B------:R-:W-:Y:S01]  /*68d0*/  F2FP.F16.E4M3.UNPACK_B R45, R73.reuse ;  /* 0x00000049ff2d723e */ /* 0x080fe200020006ff */
[----:B------:R-:W-:Y:S01]  /*68e0*/  BSSY.RECONVERGENT B0, `(.L_x_112) ;  /* 0x0000099000007945 */ /* 0x000fe20003800200 */
[----:B------:R-:W-:Y:S01]  /*68f0*/  F2FP.F16.E4M3.UNPACK_B R47, R73.H1 ;  /* 0x00000049ff2f723e */ /* 0x000fe200030006ff */
[--C-:B------:R-:W-:Y:S01]  /*6900*/  HADD2.F32 R44, -RZ, R43.reuse.H0_H0 ;  /* 0x2000002bff2c7230 */ /* 0x100fe20000004100 */
[-C--:B------:R-:W-:Y:S01]  /*6910*/  F2FP.F16.E4M3.UNPACK_B R49, R74.reuse ;  /* 0x0000004aff31723e */ /* 0x080fe200020006ff */
[----:B------:R-:W-:Y:S01]  /*6920*/  HADD2.F32 R46, -RZ, R43.H1_H1 ;  /* 0x3000002bff2e7230 */ /* 0x000fe20000004100 */
[----:B------:R-:W-:Y:S01]  /*6930*/  F2FP.F16.E4M3.UNPACK_B R51, R74.H1 ;  /* 0x0000004aff33723e */ /* 0x000fe200030006ff */
[--C-:B------:R-:W-:Y:S01]  /*6940*/  HADD2.F32 R43, -RZ, R45.reuse.H0_H0 ;  /* 0x2000002dff2b7230 */ /* 0x100fe20000004100 */
[-C--:B------:R-:W-:Y:S01]  /*6950*/  F2FP.F16.E4M3.UNPACK_B R53, R75.reuse ;  /* 0x0000004bff35723e */ /* 0x080fe200020006ff */
[----:B-12---:R-:W-:Y:S01]  /*6960*/  LDTM.16dp32bit_t0_t15.x32 R4, tmem[UR4] ;  /* 0x00000004000479ee */ /* 0x006fe20008a80000 */
[----:B------:R-:W3:Y:S01]  /*6970*/  LDTM.16dp32bit_t16_t31.x32 R4, tmem[UR4+0x20] ;  /* 0x00002004000479ee */ /* 0x000ee20008aa0000 */
[----:B------:R-:W-:Y:S01]  /*6980*/  IADD3 R112, PT, PT, R84, UR44, RZ ;  /* 0x0000002c54707c10 */ /* 0x000fe2000fffe0ff */
[----:B------:R-:W-:Y:S01]  /*6990*/  HADD2.F32 R48, -RZ, R45.H1_H1 ;  /* 0x3000002dff307230 */ /* 0x000fe20000004100 */
[----:B------:R-:W-:Y:S01]  /*69a0*/  SHF.L.U32 R103, R90, 0x4, RZ ;  /* 0x000000045a677819 */ /* 0x000fe200000006ff */
[----:B------:R-:W-:Y:S01]  /*69b0*/  HADD2.F32 R52, -RZ, R49.H1_H1 ;  /* 0x30000031ff347230 */ /* 0x000fe20000004100 */
[----:B------:R-:W-:Y:S01]  /*69c0*/  F2FP.F16.E4M3.UNPACK_B R55, R75.H1 ;  /* 0x0000004bff37723e */ /* 0x000fe200030006ff */
[----:B------:R-:W-:Y:S01]  /*69d0*/  HADD2.F32 R56, -RZ, R53.H1_H1 ;  /* 0x30000035ff387230 */ /* 0x000fe20000004100 */
[-C--:B------:R-:W-:Y:S01]  /*69e0*/  F2FP.F16.E4M3.UNPACK_B R57, R76.reuse ;  /* 0x0000004cff39723e */ /* 0x080fe200020006ff */
[--C-:B------:R-:W-:Y:S01]  /*69f0*/  HADD2.F32 R45, -RZ, R47.reuse.H0_H0 ;  /* 0x2000002fff2d7230 */ /* 0x100fe20000004100 */
[----:B------:R-:W-:Y:S01]  /*6a00*/  F2FP.F16.E4M3.UNPACK_B R59, R76.H1 ;  /* 0x0000004cff3b723e */ /* 0x000fe200030006ff */
[----:B------:R-:W-:Y:S01]  /*6a10*/  HADD2.F32 R50, -RZ, R47.H1_H1 ;  /* 0x3000002fff327230 */ /* 0x000fe20000004100 */
[-C--:B------:R-:W-:Y:S01]  /*6a20*/  F2FP.F16.E4M3.UNPACK_B R61, R77.reuse ;  /* 0x0000004dff3d723e */ /* 0x080fe200020006ff */
[----:B------:R-:W-:Y:S01]  /*6a30*/  HADD2.F32 R47, -RZ, R49.H0_H0 ;  /* 0x20000031ff2f7230 */ /* 0x000fe20000004100 */
[----:B------:R-:W-:Y:S01]  /*6a40*/  F2FP.F16.E4M3.UNPACK_B R63, R77.H1 ;  /* 0x0000004dff3f723e */ /* 0x000fe200030006ff */
[----:B------:R-:W-:Y:S01]  /*6a50*/  HADD2.F32 R60, -RZ, R57.H1_H1 ;  /* 0x30000039ff3c7230 */ /* 0x000fe20000004100 */
[-C--:B------:R-:W-:Y:S01]  /*6a60*/  F2FP.F16.E4M3.UNPACK_B R65, R78.reuse ;  /* 0x0000004eff41723e */ /* 0x080fe200020006ff */
[----:B------:R-:W-:Y:S01]  /*6a70*/  HADD2.F32 R64, -RZ, R61.H1_H1 ;  /* 0x3000003dff407230 */ /* 0x000fe20000004100 */
[----:B------:R-:W-:Y:S01]  /*6a80*/  F2FP.F16.E4M3.UNPACK_B R67, R78.H1 ;  /* 0x0000004eff43723e */ /* 0x000fe200030006ff */
[----:B------:R-:W-:Y:S01]  /*6a90*/  HADD2.F32 R49, -RZ, R51.H0_H0 ;  /* 0x20000033ff317230 */ /* 0x000fe20000004100 */
[----:B------:R-:W-:Y:S01]  /*6aa0*/  ISETP.NE.AND P0, PT, R97, RZ, PT ;  /* 0x000000ff6100720c */ /* 0x000fe20003f05270 */
[----:B------:R-:W-:Y:S01]  /*6ab0*/  HADD2.F32 R68, -RZ, R65.H1_H1 ;  /* 0x30000041ff447230 */ /* 0x000fe20000004100 */
[----:B------:R-:W-:Y:S01]  /*6ac0*/  ISETP.NE.AND P6, PT, R102, RZ, PT ;  /* 0x000000ff6600720c */ /* 0x000fe20003fc5270 */
[----:B------:R-:W-:Y:S02]  /*6ad0*/  HADD2.F32 R54, -RZ, R51.H1_H1 ;  /* 0x30000033ff367230 */ /* 0x000fe40000004100 */
[C---:B---3--:R-:W-:Y:S01]  /*6ae0*/  FMUL R0, R38.reuse, R4 ;  /* 0x0000000426007220 */ /* 0x048fe20000400000 */
[C---:B------:R-:W-:Y:S01]  /*6af0*/  FMUL R2, R38.reuse, R5 ;  /* 0x0000000526027220 */ /* 0x040fe20000400000 */
[C---:B------:R-:W-:Y:S01]  /*6b00*/  FMUL R4, R38.reuse, R8 ;  /* 0x0000000826047220 */ /* 0x040fe20000400000 */
[C---:B------:R-:W-:Y:S01]  /*6b10*/  FMUL R5, R38.reuse, R9 ;  /* 0x0000000926057220 */ /* 0x040fe20000400000 */
[C---:B------:R-:W-:Y:S01]  /*6b20*/  FFMA R0, R41.reuse, R40, R0 ;  /* 0x0000002829007223 */ /* 0x040fe20000000000 */
[C---:B------:R-:W-:Y:S01]  /*6b30*/  FFMA R2, R41.reuse, R42, R2 ;  /* 0x0000002a29027223 */ /* 0x040fe20000000002 */
[C---:B------:R-:W-:Y:S01]  /*6b40*/  FMUL R8, R38.reuse, R12 ;  /* 0x0000000c26087220 */ /* 0x040fe20000400000 */
[C---:B------:R-:W-:Y:S01]  /*6b50*/  FMUL R9, R38.reuse, R13 ;  /* 0x0000000d26097220 */ /* 0x040fe20000400000 */
[----:B------:R-:W-:Y:S02]  /*6b60*/  HADD2.F32 R51, -RZ, R53.H0_H0 ;  /* 0x20000035ff337230 */ /* 0x000fe40000004100 */
[C---:B------:R-:W-:Y:S01]  /*6b70*/  FMUL R12, R38.reuse, R16 ;  /* 0x00000010260c7220 */ /* 0x040fe20000400000 */
        /* <DEDUP_REMOVED lines=13> */
[C---:B------:R-:W-:Y:S01]  /*6c50*/  FFMA R3, R41.reuse, R44, R3 ;  /* 0x0000002c29037223 */ /* 0x040fe20000000003 */
[----:B------:R-:W-:Y:S01]  /*6c60*/  F2FP.F16.E4M3.UNPACK_B R40, R79 ;  /* 0x0000004fff28723e */ /* 0x000fe200020006ff */
[C---:B------:R-:W-:Y:S01]  /*6c70*/  FFMA R7, R41.reuse, R46, R7 ;  /* 0x0000002e29077223 */ /* 0x040fe20000000007 */
[C---:B------:R-:W-:Y:S01]  /*6c80*/  FFMA R4, R41.reuse, R43, R4 ;  /* 0x0000002b29047223 */ /* 0x040fe20000000004 */
[----:B------:R-:W-:Y:S01]  /*6c90*/  F2FP.F16.E4M3.UNPACK_B R42, R79.H1 ;  /* 0x0000004fff2a723e */ /* 0x000fe200030006ff */
[C---:B------:R-:W-:Y:S01]  /*6ca0*/  FFMA R5, R41.reuse, R48, R5 ;  /* 0x0000003029057223 */ /* 0x040fe20000000005 */
[----:B------:R-:W-:Y:S01]  /*6cb0*/  FFMA R6, R41, R45, R6 ;  /* 0x0000002d29067223 */ /* 0x000fe20000000006 */
[----:B------:R-:W-:Y:S01]  /*6cc0*/  F2FP.SATFINITE.E4M3.F32.PACK_AB_MERGE_C R99, R7, R3, RZ ;  /* 0x000000030763723e */ /* 0x000fe200048070ff */
[C---:B------:R-:W-:Y:S01]  /*6cd0*/  FFMA R11, R41.reuse, R50, R11 ;  /* 0x00000032290b7223 */ /* 0x040fe2000000000b */
[C---:B------:R-:W-:Y:S01]  /*6ce0*/  FFMA R8, R41.reuse, R47, R8 ;  /* 0x0000002f29087223 */ /* 0x040fe20000000008 */
[----:B------:R-:W-:Y:S01]  /*6cf0*/  FMUL R10, R38, R14 ;  /* 0x0000000e260a7220 */ /* 0x000fe20000400000 */
[----:B------:R-:W-:Y:S01]  /*6d00*/  F2FP.SATFINITE.E4M3.F32.PACK_AB_MERGE_C R104, R2, R0, R99 ;  /* 0x000000000268723e */ /* 0x000fe20004807063 */
[----:B------:R-:W-:Y:S01]  /*6d10*/  FFMA R9, R41, R52, R9 ;  /* 0x0000003429097223 */ /* 0x000fe20000000009 */
[----:B------:R-:W-:Y:S01]  /*6d20*/  F2FP.SATFINITE.E4M3.F32.PACK_AB_MERGE_C R105, R11, R6, RZ ;  /* 0x000000060b69723e */ /* 0x000fe200048070ff */
[----:B------:R-:W-:Y:S01]  /*6d30*/  FFMA R10, R41, R49, R10 ;  /* 0x00000031290a7223 */ /* 0x000fe2000000000a */
[----:B------:R-:W-:Y:S01]  /*6d40*/  IADD3 R99, PT, PT, R112, R103, RZ ;  /* 0x0000006770637210 */ /* 0x000fe20007ffe0ff */
[C---:B------:R-:W-:Y:S01]  /*6d50*/  FMUL R15, R38.reuse, R15 ;  /* 0x0000000f260f7220 */ /* 0x040fe20000400000 */
[--C-:B------:R-:W-:Y:S01]  /*6d60*/  HADD2.F32 R53, -RZ, R55.reuse.H0_H0 ;  /* 0x20000037ff357230 */ /* 0x100fe20000004100 */
[----:B------:R-:W-:Y:S01]  /*6d70*/  F2FP.SATFINITE.E4M3.F32.PACK_AB_MERGE_C R105, R5, R4, R105 ;  /* 0x000000040569723e */ /* 0x000fe20004807069 */
[----:B------:R-:W-:Y:S02]  /*6d80*/  HADD2.F32 R58, -RZ, R55.H1_H1 ;  /* 0x30000037ff3a7230 */ /* 0x000fe40000004100 */
[C---:B------:R-:W-:Y:S01]  /*6d90*/  FFMA R15, R41.reuse, R54, R15 ;  /* 0x00000036290f7223 */ /* 0x040fe2000000000f */
[C---:B------:R-:W-:Y:S01]  /*6da0*/  FFMA R12, R41.reuse, R51, R12 ;  /* 0x00000033290c7223 */ /* 0x040fe2000000000c */
[C---:B------:R-:W-:Y:S01]  /*6db0*/  FFMA R13, R41.reuse, R56, R13 ;  /* 0x00000038290d7223 */ /* 0x040fe2000000000d */
[----:B------:R-:W-:Y:S02]  /*6dc0*/  HADD2.F32 R55, -RZ, R57.H0_H0 ;  /* 0x20000039ff377230 */ /* 0x000fe40000004100 */
[C---:B------:R-:W-:Y:S01]  /*6dd0*/  FMUL R14, R38.reuse, R18 ;  /* 0x00000012260e7220 */ /* 0x040fe20000400000 */
[C---:B------:R-:W-:Y:S01]  /*6de0*/  FMUL R19, R38.reuse, R19 ;  /* 0x0000001326137220 */ /* 0x040fe20000400000 */
[--C-:B------:R-:W-:Y:S02]  /*6df0*/  HADD2.F32 R57, -RZ, R59.reuse.H0_H0 ;  /* 0x2000003bff397230 */ /* 0x100fe40000004100 */
[C---:B------:R-:W-:Y:S01]  /*6e00*/  FMUL R18, R38.reuse, R22 ;  /* 0x0000001626127220 */ /* 0x040fe20000400000 */
[C---:B------:R-:W-:Y:S01]  /*6e10*/  FFMA R14, R41.reuse, R53, R14 ;  /* 0x00000035290e7223 */ /* 0x040fe2000000000e */
[----:B------:R-:W-:Y:S02]  /*6e20*/  HADD2.F32 R62, -RZ, R59.H1_H1 ;  /* 0x3000003bff3e7230 */ /* 0x000fe40000004100 */
[C---:B------:R-:W-:Y:S01]  /*6e30*/  FFMA R19, R41.reuse, R58, R19 ;  /* 0x0000003a29137223 */ /* 0x040fe20000000013 */
[----:B------:R-:W-:Y:S02]  /*6e40*/  HADD2.F32 R59, -RZ, R61.H0_H0 ;  /* 0x2000003dff3b7230 */ /* 0x000fe40000004100 */
[C---:B------:R-:W-:Y:S01]  /*6e50*/  FMUL R23, R38.reuse, R23 ;  /* 0x0000001726177220 */ /* 0x040fe20000400000 */
[C---:B------:R-:W-:Y:S01]  /*6e60*/  FFMA R16, R41.reuse, R55, R16 ;  /* 0x0000003729107223 */ /* 0x040fe20000000010 */
[C---:B------:R-:W-:Y:S01]  /*6e70*/  FFMA R17, R41.reuse, R60, R17 ;  /* 0x0000003c29117223 */ /* 0x040fe20000000011 */
[--C-:B------:R-:W-:Y:S02]  /*6e80*/  HADD2.F32 R61, -RZ, R63.reuse.H0_H0 ;  /* 0x2000003fff3d7230 */ /* 0x100fe40000004100 */
[C---:B------:R-:W-:Y:S01]  /*6e90*/  FFMA R18, R41.reuse, R57, R18 ;  /* 0x0000003929127223 */ /* 0x040fe20000000012 */
[----:B------:R-:W-:Y:S02]  /*6ea0*/  HADD2.F32 R66, -RZ, R63.H1_H1 ;  /* 0x3000003fff427230 */ /* 0x000fe40000004100 */
[C---:B------:R-:W-:Y:S01]  /*6eb0*/  FMUL R22, R38.reuse, R26 ;  /* 0x0000001a26167220 */ /* 0x040fe20000400000 */
[----:B------:R-:W-:Y:S02]  /*6ec0*/  HADD2.F32 R63, -RZ, R65.H0_H0 ;  /* 0x20000041ff3f7230 */ /* 0x000fe40000004100 */
[C---:B------:R-:W-:Y:S01]  /*6ed0*/  FFMA R23, R41.reuse, R62, R23 ;  /* 0x0000003e29177223 */ /* 0x040fe20000000017 */
[C---:B------:R-:W-:Y:S01]  /*6ee0*/  FMUL R27, R38.reuse, R27 ;  /* 0x0000001b261b7220 */ /* 0x040fe20000400000 */
[C---:B------:R-:W-:Y:S01]  /*6ef0*/  FFMA R20, R41.reuse, R59, R20 ;  /* 0x0000003b29147223 */ /* 0x040fe20000000014 */
[C---:B------:R-:W-:Y:S01]  /*6f00*/  FFMA R21, R41.reuse, R64, R21 ;  /* 0x0000004029157223 */ /* 0x040fe20000000015 */
[--C-:B------:R-:W-:Y:S02]  /*6f10*/  HADD2.F32 R65, -RZ, R67.reuse.H0_H0 ;  /* 0x20000043ff417230 */ /* 0x100fe40000004100 */
[C---:B------:R-:W-:Y:S01]  /*6f20*/  FFMA R22, R41.reuse, R61, R22 ;  /* 0x0000003d29167223 */ /* 0x040fe20000000016 */
[----:B------:R-:W-:Y:S02]  /*6f30*/  HADD2.F32 R70, -RZ, R67.H1_H1 ;  /* 0x30000043ff467230 */ /* 0x000fe40000004100 */
[C---:B------:R-:W-:Y:S01]  /*6f40*/  FMUL R26, R38.reuse, R30 ;  /* 0x0000001e261a7220 */ /* 0x040fe20000400000 */
[--C-:B------:R-:W-:Y:S02]  /*6f50*/  HADD2.F32 R67, -RZ, R40.reuse.H0_H0 ;  /* 0x20000028ff437230 */ /* 0x100fe40000004100 */
[C---:B------:R-:W-:Y:S01]  /*6f60*/  FFMA R27, R41.reuse, R66, R27 ;  /* 0x00000042291b7223 */ /* 0x040fe2000000001b */
[C---:B------:R-:W-:Y:S01]  /*6f70*/  FMUL R31, R38.reuse, R31 ;  /* 0x0000001f261f7220 */ /* 0x040fe20000400000 */
[C---:B------:R-:W-:Y:S01]  /*6f80*/  FFMA R24, R41.reuse, R63, R24 ;  /* 0x0000003f29187223 */ /* 0x040fe20000000018 */
[----:B------:R-:W-:Y:S02]  /*6f90*/  HADD2.F32 R40, -RZ, R40.H1_H1 ;  /* 0x30000028ff287230 */ /* 0x000fe40000004100 */
[C---:B------:R-:W-:Y:S01]  /*6fa0*/  FFMA R25, R41.reuse, R68, R25 ;  /* 0x0000004429197223 */ /* 0x040fe20000000019 */
[--C-:B------:R-:W-:Y:S02]  /*6fb0*/  HADD2.F32 R69, -RZ, R42.reuse.H0_H0 ;  /* 0x2000002aff457230 */ /* 0x100fe40000004100 */
[C---:B------:R-:W-:Y:S01]  /*6fc0*/  FFMA R26, R41.reuse, R65, R26 ;  /* 0x00000041291a7223 */ /* 0x040fe2000000001a */
[----:B------:R-:W-:Y:S02]  /*6fd0*/  HADD2.F32 R42, -RZ, R42.H1_H1 ;  /* 0x3000002aff2a7230 */ /* 0x000fe40000004100 */
[C---:B------:R-:W-:Y:S01]  /*6fe0*/  FMUL R30, R38.reuse, R34 ;  /* 0x00000022261e7220 */ /* 0x040fe20000400000 */
[----:B------:R-:W-:Y:S01]  /*6ff0*/  FFMA R31, R41, R70, R31 ;  /* 0x00000046291f7223 */ /* 0x000fe2000000001f */
[----:B------:R-:W-:Y:S01]  /*7000*/  FMUL R35, R38, R35 ;  /* 0x0000002326237220 */ /* 0x000fe20000400000 */
[----:B------:R-:W-:Y:S01]  /*7010*/  F2FP.SATFINITE.E4M3.F32.PACK_AB_MERGE_C R106, R15, R10, RZ ;  /* 0x0000000a0f6a723e */ /* 0x000fe200048070ff */
[----:B------:R-:W-:Y:S01]  /*7020*/  FFMA R28, R41, R67, R28 ;  /* 0x00000043291c7223 */ /* 0x000fe2000000001c */
[----:B------:R-:W-:Y:S01]  /*7030*/  F2FP.SATFINITE.E4M3.F32.PACK_AB_MERGE_C R107, R19, R14, RZ ;  /* 0x0000000e136b723e */ /* 0x000fe200048070ff */
[C---:B------:R-:W-:Y:S01]  /*7040*/  FFMA R29, R41.reuse, R40, R29 ;  /* 0x00000028291d7223 */ /* 0x040fe2000000001d */
[C---:B------:R-:W-:Y:S01]  /*7050*/  FFMA R30, R41.reuse, R69, R30 ;  /* 0x00000045291e7223 */ /* 0x040fe2000000001e */
[----:B------:R-:W-:Y:S01]  /*7060*/  FFMA R35, R41, R42, R35 ;  /* 0x0000002a29237223 */ /* 0x000fe20000000023 */
[----:B------:R-:W-:Y:S02]  /*7070*/  F2FP.SATFINITE.E4M3.F32.PACK_AB_MERGE_C R106, R9, R8, R106 ;  /* 0x00000008096a723e */ /* 0x000fe4000480706a */
[----:B------:R-:W-:Y:S02]  /*7080*/  F2FP.SATFINITE.E4M3.F32.PACK_AB_MERGE_C R107, R13, R12, R107 ;  /* 0x0000000c0d6b723e */ /* 0x000fe4000480706b */
[----:B------:R-:W-:Y:S02]  /*7090*/  F2FP.SATFINITE.E4M3.F32.PACK_AB_MERGE_C R108, R23, R18, RZ ;  /* 0x00000012176c723e */ /* 0x000fe400048070ff */
[----:B------:R-:W-:Y:S01]  /*70a0*/  F2FP.SATFINITE.E4M3.F32.PACK_AB_MERGE_C R109, R27, R22, RZ ;  /* 0x000000161b6d723e */ /* 0x000fe200048070ff */
[----:B------:R1:W-:Y:S01]  /*70b0*/  STS.128 [R84+UR44+0x4200], R104 ;  /* 0x0042006854007988 */ /* 0x0003e20008000c2c */
[----:B------:R-:W-:Y:S02]  /*70c0*/  F2FP.SATFINITE.E4M3.F32.PACK_AB_MERGE_C R113, R31, R26, RZ ;  /* 0x0000001a1f71723e */ /* 0x000fe400048070ff */
[----:B------:R-:W-:Y:S02]  /*70d0*/  F2FP.SATFINITE.E4M3.F32.PACK_AB_MERGE_C R114, R35, R30, RZ ;  /* 0x0000001e2372723e */ /* 0x000fe400048070ff */
[----:B------:R-:W-:Y:S02]  /*70e0*/  F2FP.SATFINITE.E4M3.F32.PACK_AB_MERGE_C R108, R17, R16, R108 ;  /* 0x00000010116c723e */ /* 0x000fe4000480706c */
[----:B------:R-:W-:Y:S02]  /*70f0*/  F2FP.SATFINITE.E4M3.F32.PACK_AB_MERGE_C R109, R21, R20, R109 ;  /* 0x00000014156d723e */ /* 0x000fe4000480706d */
[----:B------:R-:W-:Y:S02]  /*7100*/  F2FP.SATFINITE.E4M3.F32.PACK_AB_MERGE_C R110, R25, R24, R113 ;  /* 0x00000018196e723e */ /* 0x000fe40004807071 */
[----:B------:R-:W-:Y:S02]  /*7110*/  F2FP.SATFINITE.E4M3.F32.PACK_AB_MERGE_C R111, R29, R28, R114 ;  /* 0x0000001c1d6f723e */ /* 0x000fe40004807072 */
[----:B------:R-:W-:Y:S02]  /*7120*/  LEA R112, R93, UR44, 0x3 ;  /* 0x0000002c5d707c11 */ /* 0x000fe4000f8e18ff */
[----:B------:R-:W-:Y:S01]  /*7130*/  @P6 SHF.L.U32 R113, R91, 0x1f, RZ ;  /* 0x0000001f5b716819 */ /* 0x000fe200000006ff */
[----:B------:R1:W-:Y:S01]  /*7140*/  STS.128 [R99+0x4210], R108 ;  /* 0x0042106c63007388 */ /* 0x0003e20000000c00 */
[----:B------:R-:W-:Y:S01]  /*7150*/  @!PT LDS RZ, [RZ] ;  /* 0x00000000fffff984 */ /* 0x000fe20000000800 */
[----:B------:R-:W-:Y:S01]  /*7160*/  @!PT LDS RZ, [RZ] ;  /* 0x00000000fffff984 */ /* 0x000fe20000000800 */
[----:B------:R-:W-:Y:S01]  /*7170*/  @!PT LDS RZ, [RZ] ;  /* 0x00000000fffff984 */ /* 0x000fe20000000800 */
[----:B------:R-:W-:Y:S01]  /*7180*/  @!PT LDS RZ, [RZ] ;  /* 0x00000000fffff984 */ /* 0x000fe20000000800 */
[----:B------:R2:W-:Y:S07]  /*7190*/  MEMBAR.ALL.CTA ;  /* 0x0000000000007992 */ /* 0x0005ee0000008000 */
[----:B--2---:R-:W2:Y:S02]  /*71a0*/  FENCE.VIEW.ASYNC.S ;  /* 0x00000000000073c6 */ /* 0x004ea40000000000 */
[----:B--2---:R-:W-:Y:S06]  /*71b0*/  BAR.SYNC.DEFER_BLOCKING 0x1, 0x80 ;  /* 0x0042000000007b1d */ /* 0x004fec0000010000 */
[----:B------:R-:W-:Y:S05]  /*71c0*/  @P0 BRA `(.L_x_113) ;  /* 0x0000000000280947 */ /* 0x000fea0003800000 */
[----:B------:R-:W-:Y:S01]  /*71d0*/  UIADD3 UR4, UPT, UPT, UR44, 0x4200, URZ ;  /* 0x000042002c047890 */ /* 0x000fe2000fffe0ff */
[----:B------:R-:W-:Y:S05]  /*71e0*/  UMOV UR51, UR36 ;  /* 0x0000002400337c82 */ /* 0x000fea0008000000 */
[----:B------:R-:W-:Y:S01]  /*71f0*/  MOV R96, UR4 ;  /* 0x0000000400607c02 */ /* 0x000fe20008000f00 */
[----:B------:R-:W-:Y:S03]  /*7200*/  UIADD3 UR4, UP0, UPT, UR62, 0x680, URZ ;  /* 0x000006803e047890 */ /* 0x000fe6000ff1e0ff */
[----:B------:R-:W-:Y:S01]  /*7210*/  R2UR UR48, R96 ;  /* 0x00000000603072ca */ /* 0x000fe200000e0000 */
[----:B------:R-:W-:Y:S11]  /*7220*/  UIADD3.X UR5, UPT, UPT, URZ, UR63, URZ, UP0, !UPT ;  /* 0x0000003fff057290 */ /* 0x000ff600087fe4ff */
[----:B------:R-:W-:Y:S01]  /*7230*/  @!UPT UIADD3 URZ, UPT, UPT, URZ, URZ, URZ ;  /* 0x000000fffffff290 */ /* 0x000fe2000fffe0ff */
[----:B------:R2:W-:Y:S01]  /*7240*/  UTMASTG.3D [UR48], [UR4] ;  /* 0x00000030040073b5 */ /* 0x0005e20008010000 */
[----:B------:R0:W-:Y:S01]  /*7250*/  UTMACMDFLUSH ;  /* 0x00000000000079b7 */ /* 0x0001e20000000000 */
[----:B--2---:R-:W-:Y:S04]  /*7260*/  DEPBAR.LE SB0, 0x1 ;  /* 0x000080400000791a */ /* 0x004fe80000000000 */
.L_x_113:
[----:B------:R-:W-:Y:S05]  /*7270*/  BSYNC.RECONVERGENT B0 ;  /* 0x0000000000007941 */ /* 0x000fea0003800200 */
.L_x_112:
[----:B------:R-:W-:Y:S06]  /*7280*/  BAR.SYNC.DEFER_BLOCKING 0x1, 0x80 ;  /* 0x0042000000007b1d */ /* 0x000fec0000010000 */
[----:B------:R-:W2:Y:S01]  /*7290*/  @P6 SYNCS.PHASECHK.TRANS64.TRYWAIT P0, [R112+URZ+0xa0], R113 ;  /* 0x0000a071700065a7 */ /* 0x000ea200080011ff */
[----:B------:R-:W-:Y:S01]  /*72a0*/  BSSY B1, `(.L_x_114) ;  /* 0x0000020000017945 */ /* 0x000fe20003800000 */
[----:B--2---:R-:W-:Y:S03]  /*72b0*/  @P6 SEL R100, RZ, 0x1, !P0 ;  /* 0x00000001ff646807 */ /* 0x004fe60004000000 */
[----:B------:R-:W-:Y:S05]  /*72c0*/  @!P6 BRA `(.L_x_115) ;  /* 0x000000000074e947 */ /* 0x000fea0003800000 */
[----:B------:R-:W-:Y:S01]  /*72d0*/  ISETP.NE.AND P1, PT, R101, RZ, PT ;  /* 0x000000ff6500720c */ /* 0x000fe20003f25270 */
[----:B------:R-:W2:Y:S01]  /*72e0*/  S2R R0, SR_CgaCtaId ;  /* 0x0000000000007919 */ /* 0x000ea20000008800 */
[----:B------:R-:W-:Y:S01]  /*72f0*/  ISETP.NE.AND P0, PT, R100, RZ, PT ;  /* 0x000000ff6400720c */ /* 0x000fe20003f05270 */
[----:B------:R-:W-:Y:S10]  /*7300*/  BSSY B0, `(.L_x_116) ;  /* 0x0000008000007945 */ /* 0x000ff40003800000 */
[----:B------:R-:W-:Y:S05]  /*7310*/  @P1 IMAD R2, R93, 0x1000, R84 ;  /* 0x000010005d021824 */ /* 0x000fea00078e0254 */
[----:B------:R-:W-:Y:S05]  /*7320*/  @P1 IADD3 R4, PT, PT, R2, UR44, RZ ;  /* 0x0000002c02041c10 */ /* 0x000fea000fffe0ff */
[----:B------:R-:W-:Y:S01]  /*7330*/  @P1 IMAD.IADD R4, R4, 0x1, R103 ;  /* 0x0000000104041824 */ /* 0x000fe200078e0267 */
[----:B------:R-:W-:Y:S06]  /*7340*/  @P0 BRA `(.L_x_117) ;  /* 0x00000000000c0947 */ /* 0x000fec0003800000 */
[----:B------:R-:W-:Y:S04]  /*7350*/  SHF.L.U32 R3, R91, 0x1f, RZ ;  /* 0x0000001f5b037819 */ /* 0x000fe800000006ff */
[----:B------:R-:W3:Y:S02]  /*7360*/  SYNCS.PHASECHK.TRANS64.TRYWAIT P0, [R112+URZ+0xa0], R3 ;  /* 0x0000a003700075a7 */ /* 0x000ee400080011ff */
[----:B---3--:R-:W-:Y:S05]  /*7370*/  @!P0 BRA `(.L_x_118) ;  /* 0x0000003400548947 */ /* 0x008fea0003800000 */
.L_x_117:
[----:B------:R-:W-:Y:S05]  /*7380*/  BSYNC B0 ;  /* 0x0000000000007941 */ /* 0x000fea0003800000 */
.L_x_116:
[----:B------:R-:W-:Y:S01]  /*7390*/  ISETP.NE.AND P0, PT, R101, RZ, PT ;  /* 0x000000ff6500720c */ /* 0x000fe20003f05270 */
[----:B---3--:R-:W-:Y:S02]  /*73a0*/  VIADD R3, R112, 0xc0 ;  /* 0x000000c070037836 */ /* 0x008fe40000000000 */
[----:B------:R-:W-:Y:S03]  /*73b0*/  VIADD R93, R93, 0x1 ;  /* 0x000000015d5d7836 */ /* 0x000fe60000000000 */
[----:B--2---:R-:W-:Y:S07]  /*73c0*/  PRMT R0, R0, 0x654, R3 ;  /* 0x0000065400007816 */ /* 0x004fee0000000003 */
[----:B------:R2:W3:Y:S04]  /*73d0*/  @P0 LDS.128 R72, [R2+UR44+0x200] ;  /* 0x0002002c02480984 */ /* 0x0004e80008000c00 */
[----:B------:R2:W4:Y:S01]  /*73e0*/  @P0 LDS.128 R76, [R4+0x210] ;  /* 0x00021000044c0984 */ /* 0x0005220000000c00 */
        /* <DEDUP_REMOVED lines=10> */
[----:B--23--:R-:W-:Y:S02]  /*7490*/  LOP3.LUT R91, R91, R0, RZ, 0x3c, !PT ;  /* 0x000000005b5b7212 */ /* 0x00cfe400078e3cff */
.L_x_115:
[----:B------:R-:W-:Y:S05]  /*74a0*/  BSYNC B1 ;  /* 0x0000000000017941 */ /* 0x000fea0003800000 */
.L_x_114:
[----:B------:R-:W-:Y:S05]  /*74b0*/  VIADD R3, R39, 0x40 ;  /* 0x0000004027037836 */ /* 0x000fea0000000000 */
[----:B------:R-:W-:Y:S04]  /*74c0*/  SHF.R.U32.HI R3, RZ, 0x15, R3 ;  /* 0x00000015ff037819 */ /* 0x000fe80000011603 */
[----:B------:R-:W-:Y:S11]  /*74d0*/  LOP3.LUT P0, RZ, R3, 0x3, R86, 0x48, !PT ;  /* 0x0000000303ff7812 */ /* 0x000ff60007804856 */
[----:B------:R-:W-:Y:S02]  /*74e0*/  @!UPT UIADD3 URZ, UPT, UPT, URZ, URZ, URZ ;  /* 0x000000fffffff290 */ /* 0x000fe4000fffe0ff */
[----:B------:R-:W-:Y:S05]  /*74f0*/  @!P0 BRA `(.L_x_119) ;  /* 0x0000000000408947 */ /* 0x000fea0003800000 */
[----:B------:R-:W2:Y:S01]  /*7500*/  LDCU.64 UR8, c[0x4][0x78] ;  /* 0x01000f00ff0877ac */ /* 0x000ea20008000a00 */
[----:B------:R-:W-:Y:S01]  /*7510*/  MOV R3, 0x0 ;  /* 0x0000000000037802 */ /* 0x000fe20000000f00 */
[----:B------:R-:W-:Y:S02]  /*7520*/  HFMA2 R12, -RZ, RZ, 0, 5.9604644775390625e-08 ;  /* 0x00000001ff0c7431 */ /* 0x000fe400000001ff */
[----:B------:R-:W-:Y:S02]  /*7530*/  IMAD.MOV.U32 R8, RZ, RZ, 0x192 ;  /* 0x00000192ff087424 */ /* 0x000fe400078e00ff */
[----:B------:R-:W-:Y:S01]  /*7540*/  IMAD.MOV.U32 R13, RZ, RZ, RZ ;  /* 0x000000ffff0d7224 */ /* 0x000fe200078e00ff */
[----:B------:R-:W3:Y:S01]  /*7550*/  LDCU.64 UR6, c[0x4][0x80] ;  /* 0x01001000ff0677ac */ /* 0x000ee20008000a00 */
[----:B------:R-:W1:Y:S01]  /*7560*/  LDC.64 R2, c[0x4][R3] ;  /* 0x0100000003027b82 */ /* 0x000e620000000a00 */
[----:B------:R-:W5:Y:S01]  /*7570*/  LDCU.64 UR4, c[0x4][0x18] ;  /* 0x01000300ff0477ac */ /* 0x000f620008000a00 */
[----:B--2---:R-:W-:Y:S01]  /*7580*/  MOV R5, UR9 ;  /* 0x0000000900057c02 */ /* 0x004fe20008000f00 */
[----:B------:R-:W-:Y:S01]  /*7590*/  IMAD.U32 R4, RZ, RZ, UR8 ;  /* 0x00000008ff047e24 */ /* 0x000fe2000f8e00ff */
[----:B---3--:R-:W-:Y:S01]  /*75a0*/  MOV R7, UR7 ;  /* 0x0000000700077c02 */ /* 0x008fe20008000f00 */
[----:B------:R-:W-:Y:S01]  /*75b0*/  IMAD.U32 R6, RZ, RZ, UR6 ;  /* 0x00000006ff067e24 */ /* 0x000fe2000f8e00ff */
[----:B-----5:R-:W-:Y:S01]  /*75c0*/  MOV R11, UR5 ;  /* 0x00000005000b7c02 */ /* 0x020fe20008000f00 */
[----:B------:R-:W-:Y:S02]  /*75d0*/  IMAD.U32 R10, RZ, RZ, UR4 ;  /* 0x00000004ff0a7e24 */ /* 0x000fe4000f8e00ff */
[----:B------:R-:W-:Y:S07]  /*75e0*/  LEPC R20, `(.L_x_119) ;  /* 0x000000001014794e */ /* 0x000fee0000000000 */
[----:B-1--4-:R-:W-:Y:S05]  /*75f0*/  CALL.ABS.NOINC R2 ;  /* 0x0000000002007343 */ /* 0x012fea0003c00000 */
.L_x_119:
        /* <DEDUP_REMOVED lines=14> */
[----:B------:R-:W-:Y:S01]  /*76e0*/  F2FP.F16.E4M3.UNPACK_B R54, R75 ;  /* 0x0000004bff36723e */ /* 0x000fe200020006ff */
[----:B------:R-:W-:Y:S01]  /*76f0*/  LDTM.16dp32bit_t0_t15.x32 R4, tmem[UR4+0x40] ;  /* 0x00004004000479ee */ /* 0x000fe20008a80000 */
[----:B------:R-:W2:Y:S01]  /*7700*/  LDTM.16dp32bit_t16_t31.x32 R4, tmem[UR4+0x60] ;  /* 0x00006004000479ee */ /* 0x000ea20008aa0000 */
[----:B------:R-:W-:Y:S01]  /*7710*/  HADD2.F32 R46, -RZ, R46.H1_H1 ;  /* 0x3000002eff2e7230 */ /* 0x000fe20000004100 */
[----:B----4-:R-:W-:Y:S01]  /*7720*/  F2FP.F16.E4M3.UNPACK_B R58, R76 ;  /* 0x0000004cff3a723e */ /* 0x010fe200020006ff */
[--C-:B------:R-:W-:Y:S01]  /*7730*/  HADD2.F32 R49, -RZ, R50.reuse.H0_H0 ;  /* 0x20000032ff317230 */ /* 0x100fe20000004100 */
[----:B------:R-:W-:Y:S01]  /*7740*/  F2FP.F16.E4M3.UNPACK_B R62, R77 ;  /* 0x0000004dff3e723e */ /* 0x000fe200020006ff */
[----:B------:R-:W-:Y:S01]  /*7750*/  HADD2.F32 R50, -RZ, R50.H1_H1 ;  /* 0x30000032ff327230 */ /* 0x000fe20000004100 */
[----:B------:R-:W-:Y:S01]  /*7760*/  F2FP.F16.E4M3.UNPACK_B R66, R78 ;  /* 0x0000004eff42723e */ /* 0x000fe200020006ff */
[--C-:B------:R-:W-:Y:S01]  /*7770*/  HADD2.F32 R53, -RZ, R54.reuse.H0_H0 ;  /* 0x20000036ff357230 */ /* 0x100fe20000004100 */
[----:B------:R-:W-:Y:S01]  /*7780*/  F2FP.F16.E4M3.UNPACK_B R70, R79 ;  /* 0x0000004fff46723e */ /* 0x000fe200020006ff */
[----:B------:R-:W-:Y:S01]  /*7790*/  HADD2.F32 R54, -RZ, R54.H1_H1 ;  /* 0x30000036ff367230 */ /* 0x000fe20000004100 */
[----:B------:R-:W-:Y:S01]  /*77a0*/  F2FP.F16.E4M3.UNPACK_B R56, R75.H1 ;  /* 0x0000004bff38723e */ /* 0x000fe200030006ff */
[--C-:B------:R-:W-:Y:S01]  /*77b0*/  HADD2.F32 R57, -RZ, R58.reuse.H0_H0 ;  /* 0x2000003aff397230 */ /* 0x100fe20000004100 */
[----:B------:R-:W-:Y:S01]  /*77c0*/  F2FP.F16.E4M3.UNPACK_B R60, R76.H1 ;  /* 0x0000004cff3c723e */ /* 0x000fe200030006ff */
[----:B------:R-:W-:Y:S01]  /*77d0*/  HADD2.F32 R58, -RZ, R58.H1_H1 ;  /* 0x3000003aff3a7230 */ /* 0x000fe20000004100 */
[----:B------:R-:W-:Y:S01]  /*77e0*/  F2FP.F16.E4M3.UNPACK_B R64, R77.H1 ;  /* 0x0000004dff40723e */ /* 0x000fe200030006ff */
[--C-:B------:R-:W-:Y:S01]  /*77f0*/  HADD2.F32 R61, -RZ, R62.reuse.H0_H0 ;  /* 0x2000003eff3d7230 */ /* 0x100fe20000004100 */
[----:B------:R-:W-:Y:S01]  /*7800*/  F2FP.F16.E4M3.UNPACK_B R68, R78.H1 ;  /* 0x0000004eff44723e */ /* 0x000fe200030006ff */
[----:B------:R-:W-:Y:S01]  /*7810*/  HADD2.F32 R62, -RZ, R62.H1_H1 ;  /* 0x3000003eff3e7230 */ /* 0x000fe20000004100 */
[----:B------:R-:W-:Y:S01]  /*7820*/  ISETP.NE.AND P0, PT, R97, RZ, PT ;  /* 0x000000ff6100720c */ /* 0x000fe20003f05270 */
[--C-:B------:R-:W-:Y:S01]  /*7830*/  HADD2.F32 R65, -RZ, R66.reuse.H0_H0 ;  /* 0x20000042ff417230 */ /* 0x100fe20000004100 */
[----:B------:R-:W-:Y:S01]  /*7840*/  ISETP.NE.AND P6, PT, R102, RZ, PT ;  /* 0x000000ff6600720c */ /* 0x000fe20003fc5270 */
[----:B------:R-:W-:Y:S02]  /*7850*/  HADD2.F32 R66, -RZ, R66.H1_H1 ;  /* 0x30000042ff427230 */ /* 0x000fe40000004100 */
[--C-:B------:R-:W-:Y:S02]  /*7860*/  HADD2.F32 R69, -RZ, R70.reuse.H0_H0 ;  /* 0x20000046ff457230 */ /* 0x100fe40000004100 */
[C---:B--2---:R-:W-:Y:S01]  /*7870*/  FMUL R0, R38.reuse, R4 ;  /* 0x0000000426007220 */ /* 0x044fe20000400000 */
[C---:B------:R-:W-:Y:S01]  /*7880*/  FMUL R2, R38.reuse, R5 ;  /* 0x0000000526027220 */ /* 0x040fe20000400000 */
[C---:B------:R-:W-:Y:S01]  /*7890*/  FMUL R4, R38.reuse, R8 ;  /* 0x0000000826047220 */ /* 0x040fe20000400000 */
[C---:B------:R-:W-:Y:S01]  /*78a0*/  FMUL R5, R38.reuse, R9 ;  /* 0x0000000926057220 */ /* 0x040fe20000400000 */
[C---:B------:R-:W-:Y:S01]  /*78b0*/  FFMA R0, R41.reuse, R40, R0 ;  /* 0x0000002829007223 */ /* 0x040fe20000000000 */
[C---:B------:R-:W-:Y:S01]  /*78c0*/  FFMA R2, R41.reuse, R43, R2 ;  /* 0x0000002b29027223 */ /* 0x040fe20000000002 */
        /* <DEDUP_REMOVED lines=10> */
[----:B------:R-:W-:Y:S02]  /*7970*/  HADD2.F32 R70, -RZ, R70.H1_H1 ;  /* 0x30000046ff467230 */ /* 0x000fe40000004100 */
[C---:B------:R-:W-:Y:S01]  /*7980*/  FMUL R28, R38.reuse, R32 ;  /* 0x00000020261c7220 */ /* 0x040fe20000400000 */
[C---:B------:R-:W-:Y:S01]  /*7990*/  FMUL R29, R38.reuse, R33 ;  /* 0x00000021261d7220 */ /* 0x040fe20000400000 */
[C---:B------:R-:W-:Y:S01]  /*79a0*/  FMUL R3, R38.reuse, R6 ;  /* 0x0000000626037220 */ /* 0x040fe20000400000 */
[C---:B------:R-:W-:Y:S01]  /*79b0*/  FMUL R7, R38.reuse, R7 ;  /* 0x0000000726077220 */ /* 0x040fe20000400000 */
[--C-:B------:R-:W-:Y:S02]  /*79c0*/  HADD2.F32 R47, -RZ, R48.reuse.H0_H0 ;  /* 0x20000030ff2f7230 */ /* 0x100fe40000004100 */
[C---:B------:R-:W-:Y:S01]  /*79d0*/  FMUL R6, R38.reuse, R10 ;  /* 0x0000000a26067220 */ /* 0x040fe20000400000 */
[C---:B------:R-:W-:Y:S01]  /*79e0*/  FFMA R3, R41.reuse, R42, R3 ;  /* 0x0000002a29037223 */ /* 0x040fe20000000003 */
[----:B------:R-:W-:Y:S02]  /*79f0*/  HADD2.F32 R48, -RZ, R48.H1_H1 ;  /* 0x30000030ff307230 */ /* 0x000fe40000004100 */
[C---:B------:R-:W-:Y:S01]  /*7a00*/  FFMA R7, R41.reuse, R44, R7 ;  /* 0x0000002c29077223 */ /* 0x040fe20000000007 */
[C---:B------:R-:W-:Y:S01]  /*7a10*/  FFMA R4, R41.reuse, R45, R4 ;  /* 0x0000002d29047223 */ /* 0x040fe20000000004 */
[C---:B------:R-:W-:Y:S01]  /*7a20*/  FFMA R5, R41.reuse, R46, R5 ;  /* 0x0000002e29057223 */ /* 0x040fe20000000005 */
[----:B------:R-:W-:Y:S01]  /*7a30*/  FFMA R6, R41, R47, R6 ;  /* 0x0000002f29067223 */ /* 0x000fe20000000006 */
[----:B------:R-:W-:Y:S01]  /*7a40*/  FMUL R11, R38, R11 ;  /* 0x0000000b260b7220 */ /* 0x000fe20000400000 */
[----:B------:R-:W-:Y:S01]  /*7a50*/  F2FP.F16.E4M3.UNPACK_B R40, R79.H1 ;  /* 0x0000004fff28723e */ /* 0x000fe200030006ff */
[--C-:B------:R-:W-:Y:S01]  /*7a60*/  HADD2.F32 R51, -RZ, R52.reuse.H0_H0 ;  /* 0x20000034ff337230 */ /* 0x100fe20000004100 */
[----:B-1----:R-:W-:Y:S01]  /*7a70*/  F2FP.SATFINITE.E4M3.F32.PACK_AB_MERGE_C R105, R7, R3, RZ ;  /* 0x000000030769723e */ /* 0x002fe200048070ff */
[C---:B------:R-:W-:Y:S01]  /*7a80*/  FFMA R11, R41.reuse, R48, R11 ;  /* 0x00000030290b7223 */ /* 0x040fe2000000000b */
[C---:B------:R-:W-:Y:S01]  /*7a90*/  FFMA R8, R41.reuse, R49, R8 ;  /* 0x0000003129087223 */ /* 0x040fe20000000008 */
[----:B------:R-:W-:Y:S01]  /*7aa0*/  FFMA R9, R41, R50, R9 ;  /* 0x0000003229097223 */ /* 0x000fe20000000009 */
[----:B------:R-:W-:Y:S01]  /*7ab0*/  F2FP.SATFINITE.E4M3.F32.PACK_AB_MERGE_C R104, R2, R0, R105 ;  /* 0x000000000268723e */ /* 0x000fe20004807069 */
[----:B------:R-:W-:Y:S01]  /*7ac0*/  HADD2.F32 R52, -RZ, R52.H1_H1 ;  /* 0x30000034ff347230 */ /* 0x000fe20000004100 */
[----:B------:R-:W-:Y:S01]  /*7ad0*/  F2FP.SATFINITE.E4M3.F32.PACK_AB_MERGE_C R106, R11, R6, RZ ;  /* 0x000000060b6a723e */ /* 0x000fe200048070ff */
[C---:B------:R-:W-:Y:S01]  /*7ae0*/  FMUL R10, R38.reuse, R14 ;  /* 0x0000000e260a7220 */ /* 0x040fe20000400000 */
[C---:B------:R-:W-:Y:S01]  /*7af0*/  FMUL R15, R38.reuse, R15 ;  /* 0x0000000f260f7220 */ /* 0x040fe20000400000 */
[--C-:B------:R-:W-:Y:S01]  /*7b00*/  HADD2.F32 R55, -RZ, R56.reuse.H0_H0 ;  /* 0x20000038ff377230 */ /* 0x100fe20000004100 */
[----:B------:R-:W-:Y:S01]  /*7b10*/  F2FP.SATFINITE.E4M3.F32.PACK_AB_MERGE_C R105, R5, R4, R106 ;  /* 0x000000040569723e */ /* 0x000fe2000480706a */
[C---:B------:R-:W-:Y:S01]  /*7b20*/  FFMA R10, R41.reuse, R51, R10 ;  /* 0x00000033290a7223 */ /* 0x040fe2000000000a */
[C---:B------:R-:W-:Y:S01]  /*7b30*/  FFMA R15, R41.reuse, R52, R15 ;  /* 0x00000034290f7223 */ /* 0x040fe2000000000f */
[C---:B------:R-:W-:Y:S01]  /*7b40*/  FFMA R12, R41.reuse, R53, R12 ;  /* 0x00000035290c7223 */ /* 0x040fe2000000000c */
[C---:B------:R-:W-:Y:S01]  /*7b50*/  FFMA R13, R41.reuse, R54, R13 ;  /* 0x00000036290d7223 */ /* 0x040fe2000000000d */
[----:B------:R-:W-:Y:S02]  /*7b60*/  HADD2.F32 R56, -RZ, R56.H1_H1 ;  /* 0x30000038ff387230 */ /* 0x000fe40000004100 */
[C---:B------:R-:W-:Y:S01]  /*7b70*/  FMUL R14, R38.reuse, R18 ;  /* 0x00000012260e7220 */ /* 0x040fe20000400000 */
[C---:B------:R-:W-:Y:S01]  /*7b80*/  FMUL R19, R38.reuse, R19 ;  /* 0x0000001326137220 */ /* 0x040fe20000400000 */
[--C-:B------:R-:W-:Y:S02]  /*7b90*/  HADD2.F32 R59, -RZ, R60.reuse.H0_H0 ;  /* 0x2000003cff3b7230 */ /* 0x100fe40000004100 */
[C---:B------:R-:W-:Y:S01]  /*7ba0*/  FMUL R18, R38.reuse, R22 ;  /* 0x0000001626127220 */ /* 0x040fe20000400000 */
[C---:B------:R-:W-:Y:S01]  /*7bb0*/  FFMA R14, R41.reuse, R55, R14 ;  /* 0x00000037290e7223 */ /* 0x040fe2000000000e */
[----:B------:R-:W-:Y:S02]  /*7bc0*/  HADD2.F32 R60, -RZ, R60.H1_H1 ;  /* 0x3000003cff3c7230 */ /* 0x000fe40000004100 */
        /* <DEDUP_REMOVED lines=8> */
[C---:B------:R-:W-:Y:S01]  /*7c50*/  FFMA R23, R41.reuse, R60, R23 ;  /* 0x0000003c29177223 */ /* 0x040fe20000000017 */
[C---:B------:R-:W-:Y:S01]  /*7c60*/  FMUL R27, R38.reuse, R27 ;  /* 0x0000001b261b7220 */ /* 0x040fe20000400000 */
[C---:B------:R-:W-:Y:S01]  /*7c70*/  FFMA R20, R41.reuse, R61, R20 ;  /* 0x0000003d29147223 */ /* 0x040fe20000000014 */
[C---:B------:R-:W-:Y:S01]  /*7c80*/  FFMA R21, R41.reuse, R62, R21 ;  /* 0x0000003e29157223 */ /* 0x040fe20000000015 */
[--C-:B------:R-:W-:Y:S02]  /*7c90*/  HADD2.F32 R67, -RZ, R68.reuse.H0_H0 ;  /* 0x20000044ff437230 */ /* 0x100fe40000004100 */
[----:B------:R-:W-:Y:S01]  /*7ca0*/  FFMA R22, R41, R63, R22 ;  /* 0x0000003f29167223 */ /* 0x000fe20000000016 */
[----:B------:R-:W-:Y:S02]  /*7cb0*/  HADD2.F32 R68, -RZ, R68.H1_H1 ;  /* 0x30000044ff447230 */ /* 0x000fe40000004100 */
[C---:B------:R-:W-:Y:S01]  /*7cc0*/  FMUL R26, R38.reuse, R30 ;  /* 0x0000001e261a7220 */ /* 0x040fe20000400000 */
[----:B------:R-:W-:Y:S01]  /*7cd0*/  F2FP.SATFINITE.E4M3.F32.PACK_AB_MERGE_C R107, R15, R10, RZ ;  /* 0x0000000a0f6b723e */ /* 0x000fe200048070ff */
        /* <DEDUP_REMOVED lines=8> */
[----:B------:R-:W-:Y:S01]  /*7d60*/  F2FP.SATFINITE.E4M3.F32.PACK_AB_MERGE_C R106, R9, R8, R107 ;  /* 0x00000008096a723e */ /* 0x000fe2000480706b */
[----:B------:R-:W-:Y:S01]  /*7d70*/  FFMA R31, R41, R68, R31 ;  /* 0x00000044291f7223 */ /* 0x000fe2000000001f */
[----:B------:R-:W-:Y:S01]  /*7d80*/  FMUL R35, R38, R35 ;  /* 0x0000002326237220 */ /* 0x000fe20000400000 */
[----:B------:R-:W-:Y:S01]  /*7d90*/  F2FP.SATFINITE.E4M3.F32.PACK_AB_MERGE_C R107, R19, R14, RZ ;  /* 0x0000000e136b723e */ /* 0x000fe200048070ff */
[C---:B------:R-:W-:Y:S01]  /*7da0*/  FFMA R28, R41.reuse, R69, R28 ;  /* 0x00000045291c7223 */ /* 0x040fe2000000001c */
[C---:B------:R-:W-:Y:S01]  /*7db0*/  FFMA R29, R41.reuse, R70, R29 ;  /* 0x00000046291d7223 */ /* 0x040fe2000000001d */
[C---:B------:R-:W-:Y:S01]  /*7dc0*/  FFMA R30, R41.reuse, R43, R30 ;  /* 0x0000002b291e7223 */ /* 0x040fe2000000001e */
[----:B------:R-:W-:Y:S01]  /*7dd0*/  FFMA R35, R41, R40, R35 ;  /* 0x0000002829237223 */ /* 0x000fe20000000023 */
        /* <DEDUP_REMOVED lines=21> */
[----:B------:R-:W-:Y:S02]  /*7f30*/  UIADD3 UR4, UP0, UPT, UR62, 0x680, URZ ;  /* 0x000006803e047890 */ /* 0x000fe4000ff1e0ff */
[----:B------:R-:W-:Y:S02]  /*7f40*/  UIADD3 UR9, UPT, UPT, UR49, 0x40, URZ ;  /* 0x0000004031097890 */ /* 0x000fe4000fffe0ff */
[----:B------:R-:W-:Y:S02]  /*7f50*/  UIADD3 UR8, UPT, UPT, UR44, 0x5200, URZ ;  /* 0x000052002c087890 */ /* 0x000fe4000fffe0ff */
[----:B------:R-:W-:Y:S01]  /*7f60*/  UIADD3.X UR5, UPT, UPT, URZ, UR63, URZ, UP0, !UPT ;  /* 0x0000003fff057290 */ /* 0x000fe200087fe4ff */
[----:B------:R-:W-:Y:S01]  /*7f70*/  UMOV UR10, UR50 ;  /* 0x00000032000a7c82 */ /* 0x000fe20008000000 */
[----:B------:R-:W-:Y:S07]  /*7f80*/  UMOV UR11, UR36 ;  /* 0x00000024000b7c82 */ /* 0x000fee0008000000 */
[----:B------:R2:W-:Y:S01]  /*7f90*/  UTMASTG.3D [UR8], [UR4] ;  /* 0x00000008040073b5 */ /* 0x0005e20008010000 */
[----:B------:R0:W-:Y:S01]  /*7fa0*/  UTMACMDFLUSH ;  /* 0x00000000000079b7 */ /* 0x0001e20000000000 */
[----:B--2---:R-:W-:Y:S04]  /*7fb0*/  DEPBAR.LE SB0, 0x1 ;  /* 0x000080400000791a */ /* 0x004fe80000000000 */
.L_x_121:
[----:B------:R-:W-:Y:S05]  /*7fc0*/  BSYNC.RECONVERGENT B0 ;  /* 0x0000000000007941 */ /* 0x000fea0003800200 */
.L_x_120:
        /* <DEDUP_REMOVED lines=16> */
.L_x_125:
[----:B------:R-:W-:Y:S05]  /*80d0*/  BSYNC B0 ;  /* 0x0000000000007941 */ /* 0x000fea0003800000 */
.L_x_124:
        /* <DEDUP_REMOVED lines=17> */
.L_x_123:
[----:B------:R-:W-:Y:S05]  /*81f0*/  BSYNC B1 ;  /* 0x0000000000017941 */ /* 0x000fea0003800000 */
.L_x_122:
        /* <DEDUP_REMOVED lines=21> */
.L_x_127:
        /* <DEDUP_REMOVED lines=18> */
[----:B------:R-:W-:Y:S01]  /*8470*/  ISETP.NE.AND P6, PT, R102, RZ, PT ;  /* 0x000000ff6600720c */ /* 0x000fe20003fc5270 */
[--C-:B------:R-:W-:Y:S01]  /*8480*/  HADD2.F32 R49, -RZ, R50.reuse.H0_H0 ;  /* 0x20000032ff317230 */ /* 0x100fe20000004100 */
[----:B----4-:R-:W-:Y:S01]  /*8490*/  F2FP.F16.E4M3.UNPACK_B R58, R76 ;  /* 0x0000004cff3a723e */ /* 0x010fe200020006ff */
[----:B------:R-:W-:Y:S01]  /*84a0*/  HADD2.F32 R50, -RZ, R50.H1_H1 ;  /* 0x30000032ff327230 */ /* 0x000fe20000004100 */
[----:B------:R-:W-:Y:S01]  /*84b0*/  F2FP.F16.E4M3.UNPACK_B R62, R77 ;  /* 0x0000004dff3e723e */ /* 0x000fe200020006ff */
[--C-:B------:R-:W-:Y:S01]  /*84c0*/  HADD2.F32 R53, -RZ, R54.reuse.H0_H0 ;  /* 0x20000036ff357230 */ /* 0x100fe20000004100 */
[----:B------:R-:W-:Y:S01]  /*84d0*/  F2FP.F16.E4M3.UNPACK_B R66, R78 ;  /* 0x0000004eff42723e */ /* 0x000fe200020006ff */
[----:B------:R-:W-:Y:S01]  /*84e0*/  HADD2.F32 R54, -RZ, R54.H1_H1 ;  /* 0x30000036ff367230 */ /* 0x000fe20000004100 */
[----:B------:R-:W-:Y:S01]  /*84f0*/  F2FP.F16.E4M3.UNPACK_B R70, R79 ;  /* 0x0000004fff46723e */ /* 0x000fe200020006ff */
[--C-:B------:R-:W-:Y:S01]  /*8500*/  HADD2.F32 R57, -RZ, R58.reuse.H0_H0 ;  /* 0x2000003aff397230 */ /* 0x100fe20000004100 */
[----:B------:R-:W-:Y:S01]  /*8510*/  F2FP.F16.E4M3.UNPACK_B R56, R75.H1 ;  /* 0x0000004bff38723e */ /* 0x000fe200030006ff */
[----:B------:R-:W-:Y:S01]  /*8520*/  HADD2.F32 R58, -RZ, R58.H1_H1 ;  /* 0x3000003aff3a7230 */ /* 0x000fe20000004100 */
[----:B------:R-:W-:Y:S01]  /*8530*/  F2FP.F16.E4M3.UNPACK_B R60, R76.H1 ;  /* 0x0000004cff3c723e */ /* 0x000fe200030006ff */
[--C-:B------:R-:W-:Y:S01]  /*8540*/  HADD2.F32 R61, -RZ, R62.reuse.H0_H0 ;  /* 0x2000003eff3d7230 */ /* 0x100fe20000004100 */
[----:B------:R-:W-:Y:S01]  /*8550*/  F2FP.F16.E4M3.UNPACK_B R64, R77.H1 ;  /* 0x0000004dff40723e */ /* 0x000fe200030006ff */
[----:B------:R-:W-:Y:S01]  /*8560*/  HADD2.F32 R62, -RZ, R62.H1_H1 ;  /* 0x3000003eff3e7230 */ /* 0x000fe20000004100 */
[----:B------:R-:W-:Y:S01]  /*8570*/  F2FP.F16.E4M3.UNPACK_B R68, R78.H1 ;  /* 0x0000004eff44723e */ /* 0x000fe200030006ff */
        /* <DEDUP_REMOVED lines=112> */
[----:B------:R-:W-:Y:S02]  /*8c80*/  UIADD3 UR4, UPT, UPT, UR44, 0x4200, URZ ;  /* 0x000042002c047890 */ /* 0x000fe4000fffe0ff */
[----:B------:R-:W-:Y:S01]  /*8c90*/  UIADD3 UR9, UPT, UPT, UR49, 0x80, URZ ;  /* 0x0000008031097890 */ /* 0x000fe2000fffe0ff */
[----:B------:R-:W-:Y:S01]  /*8ca0*/  UMOV UR10, UR50 ;  /* 0x00000032000a7c82 */ /* 0x000fe20008000000 */
[----:B------:R-:W-:Y:S02]  /*8cb0*/  UMOV UR11, UR36 ;  /* 0x00000024000b7c82 */ /* 0x000fe40008000000 */
        /* <DEDUP_REMOVED lines=8> */
.L_x_129:
[----:B------:R-:W-:Y:S05]  /*8d40*/  BSYNC.RECONVERGENT B0 ;  /* 0x0000000000007941 */ /* 0x000fea0003800200 */
.L_x_128:
        /* <DEDUP_REMOVED lines=16> */
.L_x_133:
[----:B------:R-:W-:Y:S05]  /*8e50*/  BSYNC B0 ;  /* 0x0000000000007941 */ /* 0x000fea0003800000 */
.L_x_132:
        /* <DEDUP_REMOVED lines=17> */
.L_x_131:
[----:B------:R-:W-:Y:S05]  /*8f70*/  BSYNC B1 ;  /* 0x0000000000017941 */ /* 0x000fea0003800000 */
.L_x_130:
        /* <DEDUP_REMOVED lines=21> */
.L_x_135:
[----:B------:R-:W-:Y:S01]  /*90d0*/  ISETP.NE.AND P0, PT, R97, RZ, PT ;  /* 0x000000ff6100720c */ /* 0x000fe20003f05270 */
[----:B------:R-:W-:Y:S05]  /*90e0*/  WARPSYNC.ALL ;  /* 0x0000000000007948 */ /* 0x000fea0003800000 */
[----:B------:R-:W-:Y:S01]  /*90f0*/  R2UR UR4, R39 ;  /* 0x00000000270472ca */ /* 0x000fe200000e0000 */
[----:B------:R-:W2:Y:S01]  /*9100*/  S2UR UR6, SR_CgaCtaId ;  /* 0x00000000000679c3 */ /* 0x000ea20000008800 */
[-C--:B------:R-:W-:Y:S01]  /*9110*/  F2FP.F16.E4M3.UNPACK_B R42, R72.reuse ;  /* 0x00000048ff2a723e */ /* 0x080fe200020006ff */
[----:B------:R-:W-:Y:S01]  /*9120*/  BSSY.RECONVERGENT B0, `(.L_x_136) ;  /* 0x000009b000007945 */ /* 0x000fe20003800200 */
[----:B------:R-:W-:Y:S02]  /*9130*/  F2FP.F16.E4M3.UNPACK_B R72, R72.H1 ;  /* 0x00000048ff48723e */ /* 0x000fe400030006ff */
[-C--:B------:R-:W-:Y:S01]  /*9140*/  F2FP.F16.E4M3.UNPACK_B R46, R73.reuse ;  /* 0x00000049ff2e723e */ /* 0x080fe200020006ff */
[--C-:B------:R-:W-:Y:S01]  /*9150*/  HADD2.F32 R40, -RZ, R42.reuse.H0_H0 ;  /* 0x2000002aff287230 */ /* 0x100fe20000004100 */
[----:B------:R-:W-:Y:S01]  /*9160*/  F2FP.F16.E4M3.UNPACK_B R73, R73.H1 ;  /* 0x00000049ff49723e */ /* 0x000fe200030006ff */
[----:B------:R-:W-:Y:S01]  /*9170*/  HADD2.F32 R42, -RZ, R42.H1_H1 ;  /* 0x3000002aff2a7230 */ /* 0x000fe20000004100 */
[-C--:B------:R-:W-:Y:S01]  /*9180*/  F2FP.F16.E4M3.UNPACK_B R50, R74.reuse ;  /* 0x0000004aff32723e */ /* 0x080fe200020006ff */
[----:B------:R-:W-:Y:S01]  /*9190*/  HADD2.F32 R43, -RZ, R72.H0_H0 ;  /* 0x20000048ff2b7230 */ /* 0x000fe20000004100 */
[----:B------:R-:W-:Y:S01]  /*91a0*/  F2FP.F16.E4M3.UNPACK_B R74, R74.H1 ;  /* 0x0000004aff4a723e */ /* 0x000fe200030006ff */
[----:B------:R-:W-:Y:S01]  /*91b0*/  LDTM.16dp32bit_t0_t15.x32 R4, tmem[UR4+0xc0] ;  /* 0x0000c004000479ee */ /* 0x000fe20008a80000 */
[----:B------:R-:W3:Y:S01]  /*91c0*/  LDTM.16dp32bit_t16_t31.x32 R4, tmem[UR4+0xe0] ;  /* 0x0000e004000479ee */ /* 0x000ee20008aa0000 */
[----:B------:R-:W-:Y:S01]  /*91d0*/  NOP ;  /* 0x0000000000007918 */ /* 0x000fe20000000000 */
[--C-:B------:R-:W-:Y:S01]  /*91e0*/  HADD2.F32 R45, -RZ, R46.reuse.H0_H0 ;  /* 0x2000002eff2d7230 */ /* 0x100fe20000004100 */
[----:B------:R-:W-:Y:S01]  /*91f0*/  R2UR UR5, R71 ;  /* 0x00000000470572ca */ /* 0x000fe200000e0000 */
[----:B------:R-:W-:Y:S01]  /*9200*/  HADD2.F32 R46, -RZ, R46.H1_H1 ;  /* 0x3000002eff2e7230 */ /* 0x000fe20000004100 */
[----:B------:R-:W-:Y:S01]  /*9210*/  F2FP.F16.E4M3.UNPACK_B R54, R75 ;  /* 0x0000004bff36723e */ /* 0x000fe200020006ff */
        /* <DEDUP_REMOVED lines=10> */
[----:B------:R-:W-:Y:S01]  /*92c0*/  UIADD3 UR4, UPT, UPT, UR5, 0x130, URZ ;  /* 0x0000013005047890 */ /* 0x000fe2000fffe0ff */
[----:B------:R-:W-:Y:S01]  /*92d0*/  HADD2.F32 R59, -RZ, R58.H1_H1 ;  /* 0x3000003aff3b7230 */ /* 0x000fe20000004100 */
[----:B------:R-:W-:Y:S01]  /*92e0*/  F2FP.F16.E4M3.UNPACK_B R76, R76.H1 ;  /* 0x0000004cff4c723e */ /* 0x000fe200030006ff */
[--C-:B------:R-:W-:Y:S01]  /*92f0*/  HADD2.F32 R60, -RZ, R62.reuse.H0_H0 ;  /* 0x2000003eff3c7230 */ /* 0x100fe20000004100 */
[----:B------:R-:W-:Y:S01]  /*9300*/  F2FP.F16.E4M3.UNPACK_B R77, R77.H1 ;  /* 0x0000004dff4d723e */ /* 0x000fe200030006ff */
[----:B------:R-:W-:Y:S01]  /*9310*/  HADD2.F32 R63, -RZ, R62.H1_H1 ;  /* 0x3000003eff3f7230 */ /* 0x000fe20000004100 */
[----:B------:R-:W-:Y:S01]  /*9320*/  F2FP.F16.E4M3.UNPACK_B R78, R78.H1 ;  /* 0x0000004eff4e723e */ /* 0x000fe200030006ff */
[--C-:B------:R-:W-:Y:S01]  /*9330*/  HADD2.F32 R64, -RZ, R66.reuse.H0_H0 ;  /* 0x20000042ff407230 */ /* 0x100fe20000004100 */
[----:B--2---:R-:W-:Y:S01]  /*9340*/  UPRMT UR4, UR6, 0x654, UR4 ;  /* 0x0000065406047896 */ /* 0x004fe20008000004 */
        /* <DEDUP_REMOVED lines=8> */
[----:B------:R-:W-:Y:S01]  /*93d0*/  SYNCS.ARRIVE.TRANS64.RED.A1T0 RZ, [UR4], RZ ;  /* 0x000000ffffff79a7 */ /* 0x000fe20008100404 */
[C---:B------:R-:W-:Y:S01]  /*93e0*/  FMUL R16, R38.reuse, R16 ;  /* 0x0000001026107220 */ /* 0x040fe20000400000 */
[C---:B------:R-:W-:Y:S01]  /*93f0*/  FMUL R17, R38.reuse, R17 ;  /* 0x0000001126117220 */ /* 0x040fe20000400000 */
[C---:B------:R-:W-:Y:S01]  /*9400*/  FMUL R0, R38.reuse, R20 ;  /* 0x0000001426007220 */ /* 0x040fe20000400000 */
[C---:B------:R-:W-:Y:S01]  /*9410*/  FMUL R2, R38.reuse, R21 ;  /* 0x0000001526027220 */ /* 0x040fe20000400000 */
[C---:B------:R-:W-:Y:S01]  /*9420*/  FMUL R20, R38.reuse, R25 ;  /* 0x0000001926147220 */ /* 0x040fe20000400000 */
[----:B------:R-:W-:Y:S02]  /*9430*/  HADD2.F32 R67, -RZ, R66.H1_H1 ;  /* 0x30000042ff437230 */ /* 0x000fe40000004100 */
[C---:B------:R-:W-:Y:S01]  /*9440*/  FMUL R6, R38.reuse, R6 ;  /* 0x0000000626067220 */ /* 0x040fe20000400000 */
[----:B------:R-:W-:Y:S02]  /*9450*/  HADD2.F32 R44, -RZ, R72.H1_H1 ;  /* 0x30000048ff2c7230 */ /* 0x000fe40000004100 */
[C---:B------:R-:W-:Y:S01]  /*9460*/  FMUL R7, R38.reuse, R7 ;  /* 0x0000000726077220 */ /* 0x040fe20000400000 */
[--C-:B------:R-:W-:Y:S02]  /*9470*/  HADD2.F32 R47, -RZ, R73.reuse.H0_H0 ;  /* 0x20000049ff2f7230 */ /* 0x100fe40000004100 */
[C---:B------:R-:W-:Y:S01]  /*9480*/  FFMA R6, R41.reuse, R43, R6 ;  /* 0x0000002b29067223 */ /* 0x040fe20000000006 */
[--C-:B------:R-:W-:Y:S02]  /*9490*/  HADD2.F32 R40, -RZ, R68.reuse.H0_H0 ;  /* 0x20000044ff287230 */ /* 0x100fe40000004100 */
[C---:B------:R-:W-:Y:S01]  /*94a0*/  FFMA R7, R41.reuse, R44, R7 ;  /* 0x0000002c29077223 */ /* 0x040fe20000000007 */
[C---:B------:R-:W-:Y:S01]  /*94b0*/  FFMA R8, R41.reuse, R45, R8 ;  /* 0x0000002d29087223 */ /* 0x040fe20000000008 */
[----:B------:R-:W-:Y:S01]  /*94c0*/  FFMA R9, R41, R46, R9 ;  /* 0x0000002e29097223 */ /* 0x000fe20000000009 */
[----:B------:R-:W-:Y:S02]  /*94d0*/  HADD2.F32 R43, -RZ, R68.H1_H1 ;  /* 0x30000044ff2b7230 */ /* 0x000fe40000004100 */
[C---:B------:R-:W-:Y:S01]  /*94e0*/  FMUL R10, R38.reuse, R10 ;  /* 0x0000000a260a7220 */ /* 0x040fe20000400000 */
[----:B------:R-:W-:Y:S01]  /*94f0*/  HADD2.F32 R48, -RZ, R73.H1_H1 ;  /* 0x30000049ff307230 */ /* 0x000fe20000004100 */
[----:B------:R-:W-:Y:S01]  /*9500*/  F2FP.SATFINITE.E4M3.F32.PACK_AB_MERGE_C R100, R7, R6, RZ ;  /* 0x000000060764723e */ /* 0x000fe200048070ff */
[C---:B------:R-:W-:Y:S01]  /*9510*/  FMUL R7, R38.reuse, R24 ;  /* 0x0000001826077220 */ /* 0x040fe20000400000 */
[----:B------:R-:W-:Y:S01]  /*9520*/  FFMA R10, R41, R47, R10 ;  /* 0x0000002f290a7223 */ /* 0x000fe2000000000a */
[C---:B------:R-:W-:Y:S01]  /*9530*/  FMUL R24, R38.reuse, R29 ;  /* 0x0000001d26187220 */ /* 0x040fe20000400000 */
[----:B------:R-:W-:Y:S01]  /*9540*/  F2FP.SATFINITE.E4M3.F32.PACK_AB_MERGE_C R100, R5, R4, R100 ;  /* 0x000000040564723e */ /* 0x000fe20004807064 */
[C---:B------:R-:W-:Y:S01]  /*9550*/  FMUL R11, R38.reuse, R11 ;  /* 0x0000000b260b7220 */ /* 0x040fe20000400000 */
[--C-:B------:R-:W-:Y:S02]  /*9560*/  HADD2.F32 R51, -RZ, R74.reuse.H0_H0 ;  /* 0x2000004aff337230 */ /* 0x100fe40000004100 */
[C---:B------:R-:W-:Y:S01]  /*9570*/  FMUL R14, R38.reuse, R14 ;  /* 0x0000000e260e7220 */ /* 0x040fe20000400000 */
[----:B------:R-:W-:Y:S02]  /*9580*/  HADD2.F32 R52, -RZ, R74.H1_H1 ;  /* 0x3000004aff347230 */ /* 0x000fe40000004100 */
[C---:B------:R-:W-:Y:S01]  /*9590*/  FFMA R11, R41.reuse, R48, R11 ;  /* 0x00000030290b7223 */ /* 0x040fe2000000000b */
[C---:B------:R-:W-:Y:S01]  /*95a0*/  FFMA R12, R41.reuse, R49, R12 ;  /* 0x00000031290c7223 */ /* 0x040fe2000000000c */
[C---:B------:R-:W-:Y:S01]  /*95b0*/  FFMA R13, R41.reuse, R50, R13 ;  /* 0x00000032290d7223 */ /* 0x040fe2000000000d */
[----:B------:R-:W-:Y:S01]  /*95c0*/  FFMA R14, R41, R51, R14 ;  /* 0x00000033290e7223 */ /* 0x000fe2000000000e */
[C---:B------:R-:W-:Y:S01]  /*95d0*/  FMUL R15, R38.reuse, R15 ;  /* 0x0000000f260f7220 */ /* 0x040fe20000400000 */
[--C-:B------:R-:W-:Y:S01]  /*95e0*/  HADD2.F32 R55, -RZ, R75.reuse.H0_H0 ;  /* 0x2000004bff377230 */ /* 0x100fe20000004100 */
[----:B------:R-:W-:Y:S01]  /*95f0*/  F2FP.SATFINITE.E4M3.F32.PACK_AB_MERGE_C R101, R11, R10, RZ ;  /* 0x0000000a0b65723e */ /* 0x000fe200048070ff */
[----:B------:R-:W-:Y:S02]  /*9600*/  HADD2.F32 R56, -RZ, R75.H1_H1 ;  /* 0x3000004bff387230 */ /* 0x000fe40000004100 */
[C---:B------:R-:W-:Y:S01]  /*9610*/  FFMA R15, R41.reuse, R52, R15 ;  /* 0x00000034290f7223 */ /* 0x040fe2000000000f */
[----:B------:R-:W-:Y:S01]  /*9620*/  FFMA R16, R41, R53, R16 ;  /* 0x0000003529107223 */ /* 0x000fe20000000010 */
[----:B------:R-:W-:Y:S01]  /*9630*/  F2FP.SATFINITE.E4M3.F32.PACK_AB_MERGE_C R101, R9, R8, R101 ;  /* 0x000000080965723e */ /* 0x000fe20004807065 */
[----:B------:R-:W-:Y:S01]  /*9640*/  FFMA R17, R41, R54, R17 ;  /* 0x0000003629117223 */ /* 0x000fe20000000011 */
[C---:B------:R-:W-:Y:S01]  /*9650*/  FMUL R18, R38.reuse, R18 ;  /* 0x0000001226127220 */ /* 0x040fe20000400000 */
[----:B------:R-:W-:Y:S01]  /*9660*/  F2FP.SATFINITE.E4M3.F32.PACK_AB_MERGE_C R102, R15, R14, RZ ;  /* 0x0000000e0f66723e */ /* 0x000fe200048070ff */
[C---:B------:R-:W-:Y:S01]  /*9670*/  FMUL R19, R38.reuse, R19 ;  /* 0x0000001326137220 */ /* 0x040fe20000400000 */
[--C-:B------:R-:W-:Y:S02]  /*9680*/  HADD2.F32 R58, -RZ, R76.reuse.H0_H0 ;  /* 0x2000004cff3a7230 */ /* 0x100fe40000004100 */
[----:B------:R-:W-:Y:S01]  /*9690*/  FFMA R18, R41, R55, R18 ;  /* 0x0000003729127223 */ /* 0x000fe20000000012 */
[----:B------:R-:W-:Y:S01]  /*96a0*/  F2FP.SATFINITE.E4M3.F32.PACK_AB_MERGE_C R102, R13, R12, R102 ;  /* 0x0000000c0d66723e */ /* 0x000fe20004807066 */
[C---:B------:R-:W-:Y:S01]  /*96b0*/  FFMA R19, R41.reuse, R56, R19 ;  /* 0x0000003829137223 */ /* 0x040fe20000000013 */
[----:B------:R-:W-:Y:S02]  /*96c0*/  HADD2.F32 R61, -RZ, R76.H1_H1 ;  /* 0x3000004cff3d7230 */ /* 0x000fe40000004100 */
[C---:B------:R-:W-:Y:S01]  /*96d0*/  FMUL R3, R38.reuse, R22 ;  /* 0x0000001626037220 */ /* 0x040fe20000400000 */
        /* <DEDUP_REMOVED lines=10> */
[C---:B------:R-:W-:Y:S01]  /*9780*/  FMUL R23, R38.reuse, R28 ;  /* 0x0000001c26177220 */ /* 0x040fe20000400000 */
[----:B------:R-:W-:Y:S01]  /*9790*/  F2FP.F16.E4M3.UNPACK_B R79, R79.H1 ;  /* 0x0000004fff4f723e */ /* 0x000fe200030006ff */
        /* <DEDUP_REMOVED lines=9> */
[C---:B------:R-:W-:Y:S01]  /*9830*/  FFMA R24, R41.reuse, R67, R24 ;  /* 0x0000004329187223 */ /* 0x040fe20000000018 */
[C---:B------:R-:W-:Y:S01]  /*9840*/  FMUL R28, R38.reuse, R33 ;  /* 0x00000021261c7220 */ /* 0x040fe20000400000 */
[--C-:B------:R-:W-:Y:S02]  /*9850*/  HADD2.F32 R42, -RZ, R79.reuse.H0_H0 ;  /* 0x2000004fff2a7230 */ /* 0x100fe40000004100 */
[C---:B------:R-:W-:Y:S01]  /*9860*/  FFMA R25, R41.reuse, R66, R25 ;  /* 0x0000004229197223 */ /* 0x040fe20000000019 */
[----:B------:R-:W-:Y:S02]  /*9870*/  HADD2.F32 R71, -RZ, R79.H1_H1 ;  /* 0x3000004fff477230 */ /* 0x000fe40000004100 */
[C---:B------:R-:W-:Y:S01]  /*9880*/  FMUL R29, R38.reuse, R34 ;  /* 0x00000022261d7220 */ /* 0x040fe20000400000 */
        /* <DEDUP_REMOVED lines=9> */
[----:B-1----:R-:W-:Y:S01]  /*9920*/  F2FP.SATFINITE.E4M3.F32.PACK_AB_MERGE_C R105, R22, R21, RZ ;  /* 0x000000151669723e */ /* 0x002fe200048070ff */
[----:B------:R1:W-:Y:S01]  /*9930*/  STS.128 [R84+UR44+0x5200], R100 ;  /* 0x0052006454007988 */ /* 0x0003e20008000c2c */
[----:B------:R-:W-:Y:S02]  /*9940*/  F2FP.SATFINITE.E4M3.F32.PACK_AB_MERGE_C R64, R26, R25, RZ ;  /* 0x000000191a40723e */ /* 0x000fe400048070ff */
[----:B------:R-:W-:Y:S02]  /*9950*/  F2FP.SATFINITE.E4M3.F32.PACK_AB_MERGE_C R67, R30, R29, RZ ;  /* 0x0000001d1e43723e */ /* 0x000fe400048070ff */
[----:B------:R-:W-:Y:S02]  /*9960*/  F2FP.SATFINITE.E4M3.F32.PACK_AB_MERGE_C R104, R2, R0, R3 ;  /* 0x000000000268723e */ /* 0x000fe40004807003 */
[----:B------:R-:W-:Y:S02]  /*9970*/  F2FP.SATFINITE.E4M3.F32.PACK_AB_MERGE_C R105, R20, R7, R105 ;  /* 0x000000071469723e */ /* 0x000fe40004807069 */
[----:B------:R-:W-:Y:S02]  /*9980*/  F2FP.SATFINITE.E4M3.F32.PACK_AB_MERGE_C R106, R24, R23, R64 ;  /* 0x00000017186a723e */ /* 0x000fe40004807040 */
[----:B------:R-:W-:Y:S02]  /*9990*/  F2FP.SATFINITE.E4M3.F32.PACK_AB_MERGE_C R107, R28, R27, R67 ;  /* 0x0000001b1c6b723e */ /* 0x000fe40004807043 */
[----:B------:R-:W-:Y:S03]  /*99a0*/  IADD3 R36, PT, PT, R36, 0x1, RZ ;  /* 0x0000000124247810 */ /* 0x000fe60007ffe0ff */
        /* <DEDUP_REMOVED lines=18> */
.L_x_137:
[----:B------:R-:W-:Y:S05]  /*9ad0*/  BSYNC.RECONVERGENT B0 ;  /* 0x0000000000007941 */ /* 0x000fea0003800200 */
.L_x_136:
[----:B------:R-:W-:Y:S01]  /*9ae0*/  R2UR UR4, R87 ;  /* 0x00000000570472ca */ /* 0x000fe200000e0000 */
[----:B------:R-:W-:Y:S01]  /*9af0*/  BAR.SYNC.DEFER_BLOCKING 0x1, 0x80 ;  /* 0x0042000000007b1d */ /* 0x000fe20000010000 */
[C---:B------:R-:W-:Y:S01]  /*9b00*/  ISETP.NE.AND P0, PT, R89.reuse, 0x2, PT ;  /* 0x000000025900780c */ /* 0x040fe20003f05270 */
[----:B------:R-:W-:Y:S01]  /*9b10*/  UISETP.NE.AND UP0, UPT, UR45, URZ, UPT ;  /* 0x000000ff2d00728c */ /* 0x000fe2000bf05270 */
[----:B------:R-:W-:Y:S01]  /*9b20*/  ISETP.NE.AND P1, PT, R36, 0x4, PT ;  /* 0x000000042400780c */ /* 0x000fe20003f25270 */
[----:B------:R-:W-:Y:S01]  /*9b30*/  UIADD3 UR16, UPT, UPT, UR38, UR59, URZ ;  /* 0x0000003b26107290 */ /* 0x000fe2000fffe0ff */
[----:B------:R-:W-:Y:S02]  /*9b40*/  SEL R5, RZ, 0x1, P0 ;  /* 0x00000001ff057807 */ /* 0x000fe40000000000 */
[----:B------:R-:W-:Y:S02]  /*9b50*/  SEL R3, RZ, 0x1, P1 ;  /* 0x00000001ff037807 */ /* 0x000fe40000800000 */
[----:B------:R-:W-:Y:S02]  /*9b60*/  LOP3.LUT R92, R92, R5, RZ, 0x3c, !PT ;  /* 0x000000055c5c7212 */ /* 0x000fe400078e3cff */
[----:B------:R-:W-:Y:S01]  /*9b70*/  LOP3.LUT R94, R94, R3, RZ, 0x3c, !PT ;  /* 0x000000035e5e7212 */ /* 0x000fe200078e3cff */
[----:B------:R-:W-:Y:S01]  /*9b80*/  UIADD3 UR20, UPT, UPT, UR37, UR4, URZ ;  /* 0x0000000425147290 */ /* 0x000fe2000fffe0ff */
[----:B------:R-:W-:Y:S02]  /*9b90*/  SEL R89, R89, RZ, P0 ;  /* 0x000000ff59597207 */ /* 0x000fe40000000000 */
[----:B------:R-:W-:Y:S01]  /*9ba0*/  SEL R36, R36, RZ, P1 ;  /* 0x000000ff24247207 */ /* 0x000fe20000800000 */
[----:B------:R-:W-:Y:S01]  /*9bb0*/  UMOV UR36, UR58 ;  /* 0x0000003a00247c82 */ /* 0x000fe20008000000 */
[----:B------:R-:W-:Y:S07]  /*9bc0*/  BRA.U UP0, `(.L_x_138) ;  /* 0xffffffb900e07547 */ /* 0x000fee000b83ffff */
[----:B------:R-:W-:Y:S05]  /*9bd0*/  EXIT ;  /* 0x000000000000794d */ /* 0x000fea0003800000 */
.L_x_25:
[----:B-1----:R1:W2:Y:S02]  /*9be0*/  SYNCS.PHASECHK.TRANS64.TRYWAIT P0, [R0+URZ+0x160], R3 ;  /* 0x00016003000075a7 */ /* 0x0022a400080011ff */
[----:B--2---:R-:W-:Y:S05]  /*9bf0*/  @!P0 NANOSLEEP.SYNCS 0x989680 ;  /* 0x009896800000895d */ /* 0x004fea0003900000 */
[----:B------:R-:W2:Y:S02]  /*9c00*/  @!P0 SYNCS.PHASECHK.TRANS64 P0, [R0+URZ+0x160], R3 ;  /* 0x00016003000085a7 */ /* 0x000ea400080010ff */
[----:B--2---:R-:W-:Y:S05]  /*9c10*/  @!P0 BRA `(.L_x_25) ;  /* 0xfffffffc00f08947 */ /* 0x004fea000383ffff */
[----:B------:R-:W-:Y:S05]  /*9c20*/  BRA `(.L_x_139) ;  /* 0xffffff7c00b87947 */ /* 0x000fea000383ffff */
.L_x_28:
[----:B-1----:R-:W-:-:S07]  /*9c30*/  MOV R0, UR33 ;  /* 0x0000002100007c02 */ /* 0x002fce0008000f00 */
.L_x_140:
[----:B-1----:R1:W2:Y:S02]  /*9c40*/  SYNCS.PHASECHK.TRANS64.TRYWAIT P0, [R0+URZ+0x50], R3 ;  /* 0x00005003000075a7 */ /* 0x0022a400080011ff */
[----:B--2---:R-:W-:Y:S05]  /*9c50*/  @!P0 NANOSLEEP.SYNCS 0x989680 ;  /* 0x009896800000895d */ /* 0x004fea0003900000 */
[----:B------:R-:W2:Y:S02]  /*9c60*/  @!P0 SYNCS.PHASECHK.TRANS64 P0, [R0+URZ+0x50], R3 ;  /* 0x00005003000085a7 */ /* 0x000ea400080010ff */
[----:B--2---:R-:W-:Y:S05]  /*9c70*/  @!P0 BRA `(.L_x_140) ;  /* 0xfffffffc00f08947 */ /* 0x004fea000383ffff */
[----:B------:R-:W-:Y:S05]  /*9c80*/  BRA `(.L_x_27) ;  /* 0xffffff7c00fc7947 */ /* 0x000fea000383ffff */
.L_x_35:
[----:B-1----:R-:W-:-:S07]  /*9c90*/  MOV R0, UR17 ;  /* 0x0000001100007c02 */ /* 0x002fce0008000f00 */
.L_x_141:
[----:B-1----:R1:W2:Y:S02]  /*9ca0*/  SYNCS.PHASECHK.TRANS64.TRYWAIT P0, [R0+URZ+0x50], R3 ;  /* 0x00005003000075a7 */ /* 0x0022a400080011ff */
[----:B--2---:R-:W-:Y:S05]  /*9cb0*/  @!P0 NANOSLEEP.SYNCS 0x989680 ;  /* 0x009896800000895d */ /* 0x004fea0003900000 */
[----:B------:R-:W2:Y:S02]  /*9cc0*/  @!P0 SYNCS.PHASECHK.TRANS64 P0, [R0+URZ+0x50], R3 ;  /* 0x00005003000085a7 */ /* 0x000ea400080010ff */
[----:B--2---:R-:W-:Y:S05]  /*9cd0*/  @!P0 BRA `(.L_x_141) ;  /* 0xfffffffc00f08947 */ /* 0x004fea000383ffff */
[----:B------:R-:W-:Y:S05]  /*9ce0*/  BRA `(.L_x_34) ;  /* 0xffffff8000bc7947 */ /* 0x000fea000383ffff */
.L_x_40:
[----:B-1----:R1:W2:Y:S02]  /*9cf0*/  SYNCS.PHASECHK.TRANS64.TRYWAIT P0, [R3+URZ+0xf0], R0 ;  /* 0x0000f000030075a7 */ /* 0x0022a400080011ff */
[----:B--2---:R-:W-:Y:S05]  /*9d00*/  @!P0 NANOSLEEP.SYNCS 0x989680 ;  /* 0x009896800000895d */ /* 0x004fea0003900000 */
[----:B------:R-:W2:Y:S02]  /*9d10*/  @!P0 SYNCS.PHASECHK.TRANS64 P0, [R3+URZ+0xf0], R0 ;  /* 0x0000f000030085a7 */ /* 0x000ea400080010ff */
[----:B--2---:R-:W-:Y:S05]  /*9d20*/  @!P0 BRA `(.L_x_40) ;  /* 0xfffffffc00f08947 */ /* 0x004fea000383ffff */
[----:B------:R-:W-:Y:S05]  /*9d30*/  BRA `(.L_x_142) ;  /* 0xffffff84005c7947 */ /* 0x000fea000383ffff */
.L_x_44:
[----:B-1----:R-:W-:-:S07]  /*9d40*/  MOV R0, UR4 ;  /* 0x0000000400007c02 */ /* 0x002fce0008000f00 */
.L_x_143:
[----:B-1----:R1:W2:Y:S02]  /*9d50*/  SYNCS.PHASECHK.TRANS64.TRYWAIT P0, [R0+URZ], R3 ;  /* 0x00000003000075a7 */ /* 0x0022a400080011ff */
[----:B--2---:R-:W-:Y:S05]  /*9d60*/  @!P0 NANOSLEEP.SYNCS 0x989680 ;  /* 0x009896800000895d */ /* 0x004fea0003900000 */
[----:B------:R-:W2:Y:S02]  /*9d70*/  @!P0 SYNCS.PHASECHK.TRANS64 P0, [R0+URZ], R3 ;  /* 0x00000003000085a7 */ /* 0x000ea400080010ff */
[----:B--2---:R-:W-:Y:S05]  /*9d80*/  @!P0 BRA `(.L_x_143) ;  /* 0xfffffffc00f08947 */ /* 0x004fea000383ffff */
[----:B------:R-:W-:Y:S05]  /*9d90*/  BRA `(.L_x_144) ;  /* 0xffffff8c00047947 */ /* 0x000fea000383ffff */
.L_x_45:
[----:B------:R-:W-:-:S07]  /*9da0*/  MOV R0, UR5 ;  /* 0x0000000500007c02 */ /* 0x000fce0008000f00 */
.L_x_145:
[----:B-1----:R1:W2:Y:S02]  /*9db0*/  SYNCS.PHASECHK.TRANS64.TRYWAIT P0, [R0+URZ], R3 ;  /* 0x00000003000075a7 */ /* 0x0022a400080011ff */
[----:B--2---:R-:W-:Y:S05]  /*9dc0*/  @!P0 NANOSLEEP.SYNCS 0x989680 ;  /* 0x009896800000895d */ /* 0x004fea0003900000 */
[----:B------:R-:W2:Y:S02]  /*9dd0*/  @!P0 SYNCS.PHASECHK.TRANS64 P0, [R0+URZ], R3 ;  /* 0x00000003000085a7 */ /* 0x000ea400080010ff */
[----:B--2---:R-:W-:Y:S05]  /*9de0*/  @!P0 BRA `(.L_x_145) ;  /* 0xfffffffc00f08947 */ /* 0x004fea000383ffff */
[----:B------:R-:W-:Y:S05]  /*9df0*/  BRA `(.L_x_146) ;  /* 0xffffff8c00107947 */ /* 0x000fea000383ffff */
.L_x_46:
[----:B------:R-:W-:-:S07]  /*9e00*/  MOV R0, UR5 ;  /* 0x0000000500007c02 */ /* 0x000fce0008000f00 */
.L_x_147:
[----:B-1----:R1:W2:Y:S02]  /*9e10*/  SYNCS.PHASECHK.TRANS64.TRYWAIT P0, [R0+URZ], R3 ;  /* 0x00000003000075a7 */ /* 0x0022a400080011ff */
[----:B--2---:R-:W-:Y:S05]  /*9e20*/  @!P0 NANOSLEEP.SYNCS 0x989680 ;  /* 0x009896800000895d */ /* 0x004fea0003900000 */
[----:B------:R-:W2:Y:S02]  /*9e30*/  @!P0 SYNCS.PHASECHK.TRANS64 P0, [R0+URZ], R3 ;  /* 0x00000003000085a7 */ /* 0x000ea400080010ff */
[----:B--2---:R-:W-:Y:S05]  /*9e40*/  @!P0 BRA `(.L_x_147) ;  /* 0xfffffffc00f08947 */ /* 0x004fea000383ffff */
[----:B------:R-:W-:Y:S05]  /*9e50*/  BRA `(.L_x_148) ;  /* 0xffffff8c001c7947 */ /* 0x000fea000383ffff */
.L_x_47:
[----:B------:R-:W-:-:S07]  /*9e60*/  MOV R0, UR5 ;  /* 0x0000000500007c02 */ /* 0x000fce0008000f00 */
.L_x_149:
[----:B-1----:R1:W2:Y:S02]  /*9e70*/  SYNCS.PHASECHK.TRANS64.TRYWAIT P0, [R0+URZ], R3 ;  /* 0x00000003000075a7 */ /* 0x0022a400080011ff */
[----:B--2---:R-:W-:Y:S05]  /*9e80*/  @!P0 NANOSLEEP.SYNCS 0x989680 ;  /* 0x009896800000895d */ /* 0x004fea0003900000 */
[----:B------:R-:W2:Y:S02]  /*9e90*/  @!P0 SYNCS.PHASECHK.TRANS64 P0, [R0+URZ], R3 ;  /* 0x00000003000085a7 */ /* 0x000ea400080010ff */
[----:B--2---:R-:W-:Y:S05]  /*9ea0*/  @!P0 BRA `(.L_x_149) ;  /* 0xfffffffc00f08947 */ /* 0x004fea000383ffff */
[----:B------:R-:W-:Y:S05]  /*9eb0*/  BRA `(.L_x_150) ;  /* 0xffffff8c00287947 */ /* 0x000fea000383ffff */
.L_x_48:
[----:B------:R-:W-:-:S07]  /*9ec0*/  MOV R0, UR5 ;  /* 0x0000000500007c02 */ /* 0x000fce0008000f00 */
.L_x_151:
[----:B-1----:R1:W2:Y:S02]  /*9ed0*/  SYNCS.PHASECHK.TRANS64.TRYWAIT P0, [R0+URZ], R3 ;  /* 0x00000003000075a7 */ /* 0x0022a400080011ff */
[----:B--2---:R-:W-:Y:S05]  /*9ee0*/  @!P0 NANOSLEEP.SYNCS 0x989680 ;  /* 0x009896800000895d */ /* 0x004fea0003900000 */
[----:B------:R-:W2:Y:S02]  /*9ef0*/  @!P0 SYNCS.PHASECHK.TRANS64 P0, [R0+URZ], R3 ;  /* 0x00000003000085a7 */ /* 0x000ea400080010ff */
[----:B--2---:R-:W-:Y:S05]  /*9f00*/  @!P0 BRA `(.L_x_151) ;  /* 0xfffffffc00f08947 */ /* 0x004fea000383ffff */
[----:B------:R-:W-:Y:S05]  /*9f10*/  BRA `(.L_x_152) ;  /* 0xffffff8c00347947 */ /* 0x000fea000383ffff */
.L_x_49:
[----:B------:R-:W-:-:S07]  /*9f20*/  MOV R0, UR5 ;  /* 0x0000000500007c02 */ /* 0x000fce0008000f00 */
.L_x_153:
[----:B-1----:R1:W2:Y:S02]  /*9f30*/  SYNCS.PHASECHK.TRANS64.TRYWAIT P0, [R0+URZ], R3 ;  /* 0x00000003000075a7 */ /* 0x0022a400080011ff */
[----:B--2---:R-:W-:Y:S05]  /*9f40*/  @!P0 NANOSLEEP.SYNCS 0x989680 ;  /* 0x009896800000895d */ /* 0x004fea0003900000 */
[----:B------:R-:W2:Y:S02]  /*9f50*/  @!P0 SYNCS.PHASECHK.TRANS64 P0, [R0+URZ], R3 ;  /* 0x00000003000085a7 */ /* 0x000ea400080010ff */
[----:B--2---:R-:W-:Y:S05]  /*9f60*/  @!P0 BRA `(.L_x_153) ;  /* 0xfffffffc00f08947 */ /* 0x004fea000383ffff */
[----:B------:R-:W-:Y:S05]  /*9f70*/  BRA `(.L_x_154) ;  /* 0xffffff8c00407947 */ /* 0x000fea000383ffff */
.L_x_50:
[----:B------:R-:W-:-:S07]  /*9f80*/  MOV R0, UR5 ;  /* 0x0000000500007c02 */ /* 0x000fce0008000f00 */
.L_x_155:
[----:B-1----:R1:W2:Y:S02]  /*9f90*/  SYNCS.PHASECHK.TRANS64.TRYWAIT P0, [R0+URZ], R3 ;  /* 0x00000003000075a7 */ /* 0x0022a400080011ff */
[----:B--2---:R-:W-:Y:S05]  /*9fa0*/  @!P0 NANOSLEEP.SYNCS 0x989680 ;  /* 0x009896800000895d */ /* 0x004fea0003900000 */
[----:B------:R-:W2:Y:S02]  /*9fb0*/  @!P0 SYNCS.PHASECHK.TRANS64 P0, [R0+URZ], R3 ;  /* 0x00000003000085a7 */ /* 0x000ea400080010ff */
[----:B--2---:R-:W-:Y:S05]  /*9fc0*/  @!P0 BRA `(.L_x_155) ;  /* 0xfffffffc00f08947 */ /* 0x004fea000383ffff */
[----:B------:R-:W-:Y:S05]  /*9fd0*/  BRA `(.L_x_156) ;  /* 0xffffff8c004c7947 */ /* 0x000fea000383ffff */
.L_x_51:
[----:B------:R-:W-:-:S07]  /*9fe0*/  MOV R0, UR5 ;  /* 0x0000000500007c02 */ /* 0x000fce0008000f00 */
.L_x_157:
[----:B-1----:R1:W2:Y:S02]  /*9ff0*/  SYNCS.PHASECHK.TRANS64.TRYWAIT P0, [R0+URZ], R3 ;  /* 0x00000003000075a7 */ /* 0x0022a400080011ff */
[----:B--2---:R-:W-:Y:S05]  /*a000*/  @!P0 NANOSLEEP.SYNCS 0x989680 ;  /* 0x009896800000895d */ /* 0x004fea0003900000 */
[----:B------:R-:W2:Y:S02]  /*a010*/  @!P0 SYNCS.PHASECHK.TRANS64 P0, [R0+URZ], R3 ;  /* 0x00000003000085a7 */ /* 0x000ea400080010ff */
[----:B--2---:R-:W-:Y:S05]  /*a020*/  @!P0 BRA `(.L_x_157) ;  /* 0xfffffffc00f08947 */ /* 0x004fea000383ffff */
[----:B------:R-:W-:Y:S05]  /*a030*/  BRA `(.L_x_158) ;  /* 0xffffff8c00587947 */ /* 0x000fea000383ffff */
.L_x_52:
[----:B------:R-:W-:-:S07]  /*a040*/  MOV R0, UR5 ;  /* 0x0000000500007c02 */ /* 0x000fce0008000f00 */
.L_x_159:
[----:B-1----:R1:W2:Y:S02]  /*a050*/  SYNCS.PHASECHK.TRANS64.TRYWAIT P0, [R0+URZ], R3 ;  /* 0x00000003000075a7 */ /* 0x0022a400080011ff */
[----:B--2---:R-:W-:Y:S05]  /*a060*/  @!P0 NANOSLEEP.SYNCS 0x989680 ;  /* 0x009896800000895d */ /* 0x004fea0003900000 */
[----:B------:R-:W2:Y:S02]  /*a070*/  @!P0 SYNCS.PHASECHK.TRANS64 P0, [R0+URZ], R3 ;  /* 0x00000003000085a7 */ /* 0x000ea400080010ff */
[----:B--2---:R-:W-:Y:S05]  /*a080*/  @!P0 BRA `(.L_x_159) ;  /* 0xfffffffc00f08947 */ /* 0x004fea000383ffff */
[----:B------:R-:W-:Y:S05]  /*a090*/  BRA `(.L_x_160) ;  /* 0xffffff8c00647947 */ /* 0x000fea000383ffff */
.L_x_55:
[----:B--2---:R2:W3:Y:S02]  /*a0a0*/  SYNCS.PHASECHK.TRANS64.TRYWAIT P0, [R2+URZ+0x150], R5 ;  /* 0x00015005020075a7 */ /* 0x0044e400080011ff */
[----:B---3--:R-:W-:Y:S05]  /*a0b0*/  @!P0 NANOSLEEP.SYNCS 0x989680 ;  /* 0x009896800000895d */ /* 0x008fea0003900000 */
[----:B------:R-:W3:Y:S02]  /*a0c0*/  @!P0 SYNCS.PHASECHK.TRANS64 P0, [R2+URZ+0x150], R5 ;  /* 0x00015005020085a7 */ /* 0x000ee400080010ff */
[----:B---3--:R-:W-:Y:S05]  /*a0d0*/  @!P0 BRA `(.L_x_55) ;  /* 0xfffffffc00f08947 */ /* 0x008fea000383ffff */
[----:B------:R-:W-:Y:S05]  /*a0e0*/  BRA `(.L_x_161) ;  /* 0xffffff8c00c87947 */ /* 0x000fea000383ffff */
.L_x_56:
[----:B------:R-:W-:-:S07]  /*a0f0*/  MOV R2, UR4 ;  /* 0x0000000400027c02 */ /* 0x000fce0008000f00 */
.L_x_162:
[----:B--2---:R2:W3:Y:S02]  /*a100*/  SYNCS.PHASECHK.TRANS64.TRYWAIT P0, [R2+URZ+0x100], R5 ;  /* 0x00010005020075a7 */ /* 0x0044e400080011ff */
[----:B---3--:R-:W-:Y:S05]  /*a110*/  @!P0 NANOSLEEP.SYNCS 0x989680 ;  /* 0x009896800000895d */ /* 0x008fea0003900000 */
[----:B------:R-:W3:Y:S02]  /*a120*/  @!P0 SYNCS.PHASECHK.TRANS64 P0, [R2+URZ+0x100], R5 ;  /* 0x00010005020085a7 */ /* 0x000ee400080010ff */
[----:B---3--:R-:W-:Y:S05]  /*a130*/  @!P0 BRA `(.L_x_162) ;  /* 0xfffffffc00f08947 */ /* 0x008fea000383ffff */
[----:B------:R-:W-:Y:S05]  /*a140*/  BRA `(.L_x_163) ;  /* 0xffffff8c00d87947 */ /* 0x000fea000383ffff */
.L_x_57:
[----:B--2---:R2:W3:Y:S02]  /*a150*/  SYNCS.PHASECHK.TRANS64.TRYWAIT P1, [R2+URZ+0xf0], R5 ;  /* 0x0000f005020075a7 */ /* 0x0044e400080211ff */
[----:B---3--:R-:W-:Y:S05]  /*a160*/  @!P1 NANOSLEEP.SYNCS 0x989680 ;  /* 0x009896800000995d */ /* 0x008fea0003900000 */
[----:B------:R-:W3:Y:S02]  /*a170*/  @!P1 SYNCS.PHASECHK.TRANS64 P1, [R2+URZ+0xf0], R5 ;  /* 0x0000f005020095a7 */ /* 0x000ee400080210ff */
[----:B---3--:R-:W-:Y:S05]  /*a180*/  @!P1 BRA `(.L_x_57) ;  /* 0xfffffffc00f09947 */ /* 0x008fea000383ffff */
[----:B------:R-:W-:Y:S05]  /*a190*/  BRA `(.L_x_164) ;  /* 0xffffff9000087947 */ /* 0x000fea000383ffff */
.L_x_60:
[----:B------:R-:W-:-:S07]  /*a1a0*/  MOV R0, UR4 ;  /* 0x0000000400007c02 */ /* 0x000fce0008000f00 */
.L_x_165:
[----:B--2---:R2:W3:Y:S02]  /*a1b0*/  SYNCS.PHASECHK.TRANS64.TRYWAIT P0, [R0+URZ+0x100], R3 ;  /* 0x00010003000075a7 */ /* 0x0044e400080011ff */
[----:B---3--:R-:W-:Y:S05]  /*a1c0*/  @!P0 NANOSLEEP.SYNCS 0x989680 ;  /* 0x009896800000895d */ /* 0x008fea0003900000 */
[----:B------:R-:W3:Y:S02]  /*a1d0*/  @!P0 SYNCS.PHASECHK.TRANS64 P0, [R0+URZ+0x100], R3 ;  /* 0x00010003000085a7 */ /* 0x000ee400080010ff */
[----:B---3--:R-:W-:Y:S05]  /*a1e0*/  @!P0 BRA `(.L_x_165) ;  /* 0xfffffffc00f08947 */ /* 0x008fea000383ffff */
[----:B------:R-:W-:Y:S05]  /*a1f0*/  BRA `(.L_x_59) ;  /* 0xffffff90005c7947 */ /* 0x000fea000383ffff */
.L_x_67:
[----:B-1----:R1:W2:Y:S02]  /*a200*/  SYNCS.PHASECHK.TRANS64.TRYWAIT P1, [R0+URZ+0xf0], R5 ;  /* 0x0000f005000075a7 */ /* 0x0022a400080211ff */
[----:B--2---:R-:W-:Y:S05]  /*a210*/  @!P1 NANOSLEEP.SYNCS 0x989680 ;  /* 0x009896800000995d */ /* 0x004fea0003900000 */
[----:B------:R-:W2:Y:S02]  /*a220*/  @!P1 SYNCS.PHASECHK.TRANS64 P1, [R0+URZ+0xf0], R5 ;  /* 0x0000f005000095a7 */ /* 0x000ea400080210ff */
[----:B--2---:R-:W-:Y:S05]  /*a230*/  @!P1 BRA `(.L_x_67) ;  /* 0xfffffffc00f09947 */ /* 0x004fea000383ffff */
[----:B------:R-:W-:Y:S05]  /*a240*/  BRA `(.L_x_166) ;  /* 0xffffff9400c47947 */ /* 0x000fea000383ffff */
.L_x_68:
[----:B------:R-:W-:-:S07]  /*a250*/  MOV R3, UR23 ;  /* 0x0000001700037c02 */ /* 0x000fce0008000f00 */
.L_x_167:
[----:B-1----:R1:W2:Y:S02]  /*a260*/  SYNCS.PHASECHK.TRANS64.TRYWAIT P0, [R3+URZ+0x130], R0 ;  /* 0x00013000030075a7 */ /* 0x0022a400080011ff */
[----:B--2---:R-:W-:Y:S05]  /*a270*/  @!P0 NANOSLEEP.SYNCS 0x989680 ;  /* 0x009896800000895d */ /* 0x004fea0003900000 */
[----:B------:R-:W2:Y:S02]  /*a280*/  @!P0 SYNCS.PHASECHK.TRANS64 P0, [R3+URZ+0x130], R0 ;  /* 0x00013000030085a7 */ /* 0x000ea400080010ff */
[----:B--2---:R-:W-:Y:S05]  /*a290*/  @!P0 BRA `(.L_x_167) ;  /* 0xfffffffc00f08947 */ /* 0x004fea000383ffff */
[----:B------:R-:W-:Y:S05]  /*a2a0*/  BRA `(.L_x_168) ;  /* 0xffffff9800147947 */ /* 0x000fea000383ffff */
.L_x_71:
[----:B------:R-:W-:Y:S07]  /*a2b0*/  MOV R0, UR5 ;  /* 0x0000000500007c02 */ /* 0x000fee0008000f00 */
.L_x_169:
[----:B-1----:R1:W2:Y:S02]  /*a2c0*/  SYNCS.PHASECHK.TRANS64.TRYWAIT P0, [R0+URZ], R3 ;  /* 0x00000003000075a7 */ /* 0x0022a400080011ff */
[----:B--2---:R-:W-:Y:S05]  /*a2d0*/  @!P0 NANOSLEEP.SYNCS 0x989680 ;  /* 0x009896800000895d */ /* 0x004fea0003900000 */
[----:B------:R-:W2:Y:S02]  /*a2e0*/  @!P0 SYNCS.PHASECHK.TRANS64 P0, [R0+URZ], R3 ;  /* 0x00000003000085a7 */ /* 0x000ea400080010ff */
[----:B--2---:R-:W-:Y:S05]  /*a2f0*/  @!P0 BRA `(.L_x_169) ;  /* 0xfffffffc00f08947 */ /* 0x004fea000383ffff */
[----:B------:R-:W-:Y:S05]  /*a300*/  BRA `(.L_x_70) ;  /* 0xffffff9800307947 */ /* 0x000fea000383ffff */
.L_x_74:
[----:B------:R-:W-:-:S07]  /*a310*/  MOV R0, UR4 ;  /* 0x0000000400007c02 */ /* 0x000fce0008000f00 */
.L_x_170:
[----:B--2---:R2:W4:Y:S02]  /*a320*/  SYNCS.PHASECHK.TRANS64.TRYWAIT P0, [R0+URZ], R3 ;  /* 0x00000003000075a7 */ /* 0x00452400080011ff */
[----:B----4-:R-:W-:Y:S05]  /*a330*/  @!P0 NANOSLEEP.SYNCS 0x989680 ;  /* 0x009896800000895d */ /* 0x010fea0003900000 */
[----:B------:R-:W4:Y:S02]  /*a340*/  @!P0 SYNCS.PHASECHK.TRANS64 P0, [R0+URZ], R3 ;  /* 0x00000003000085a7 */ /* 0x000f2400080010ff */
[----:B----4-:R-:W-:Y:S05]  /*a350*/  @!P0 BRA `(.L_x_170) ;  /* 0xfffffffc00f08947 */ /* 0x010fea000383ffff */
[----:B------:R-:W-:Y:S05]  /*a360*/  BRA `(.L_x_171) ;  /* 0xffffff9800e47947 */ /* 0x000fea000383ffff */
.L_x_75:
[----:B------:R-:W-:-:S07]  /*a370*/  MOV R0, UR5 ;  /* 0x0000000500007c02 */ /* 0x000fce0008000f00 */
.L_x_172:
[----:B-1----:R1:W2:Y:S02]  /*a380*/  SYNCS.PHASECHK.TRANS64.TRYWAIT P0, [R0+URZ], R3 ;  /* 0x00000003000075a7 */ /* 0x0022a400080011ff */
[----:B--2---:R-:W-:Y:S05]  /*a390*/  @!P0 NANOSLEEP.SYNCS 0x989680 ;  /* 0x009896800000895d */ /* 0x004fea0003900000 */
[----:B------:R-:W2:Y:S02]  /*a3a0*/  @!P0 SYNCS.PHASECHK.TRANS64 P0, [R0+URZ], R3 ;  /* 0x00000003000085a7 */ /* 0x000ea400080010ff */
[----:B--2---:R-:W-:Y:S05]  /*a3b0*/  @!P0 BRA `(.L_x_172) ;  /* 0xfffffffc00f08947 */ /* 0x004fea000383ffff */
[----:B------:R-:W-:Y:S05]  /*a3c0*/  BRA `(.L_x_173) ;  /* 0xffffff9800f07947 */ /* 0x000fea000383ffff */
.L_x_76:
[----:B------:R-:W-:-:S07]  /*a3d0*/  MOV R0, UR5 ;  /* 0x0000000500007c02 */ /* 0x000fce0008000f00 */
.L_x_174:
[----:B-1----:R1:W2:Y:S02]  /*a3e0*/  SYNCS.PHASECHK.TRANS64.TRYWAIT P0, [R0+URZ], R3 ;  /* 0x00000003000075a7 */ /* 0x0022a400080011ff */
[----:B--2---:R-:W-:Y:S05]  /*a3f0*/  @!P0 NANOSLEEP.SYNCS 0x989680 ;  /* 0x009896800000895d */ /* 0x004fea0003900000 */
[----:B------:R-:W2:Y:S02]  /*a400*/  @!P0 SYNCS.PHASECHK.TRANS64 P0, [R0+URZ], R3 ;  /* 0x00000003000085a7 */ /* 0x000ea400080010ff */
[----:B--2---:R-:W-:Y:S05]  /*a410*/  @!P0 BRA `(.L_x_174) ;  /* 0xfffffffc00f08947 */ /* 0x004fea000383ffff */
[----:B------:R-:W-:Y:S05]  /*a420*/  BRA `(.L_x_175) ;  /* 0xffffff9800fc7947 */ /* 0x000fea000383ffff */
.L_x_77:
[----:B------:R-:W-:-:S07]  /*a430*/  MOV R0, UR4 ;  /* 0x0000000400007c02 */ /* 0x000fce0008000f00 */
.L_x_176:
[----:B-1----:R1:W2:Y:S02]  /*a440*/  SYNCS.PHASECHK.TRANS64.TRYWAIT P0, [R0+URZ], R3 ;  /* 0x00000003000075a7 */ /* 0x0022a400080011ff */
[----:B--2---:R-:W-:Y:S05]  /*a450*/  @!P0 NANOSLEEP.SYNCS 0x989680 ;  /* 0x009896800000895d */ /* 0x004fea0003900000 */
[----:B------:R-:W2:Y:S02]  /*a460*/  @!P0 SYNCS.PHASECHK.TRANS64 P0, [R0+URZ], R3 ;  /* 0x00000003000085a7 */ /* 0x000ea400080010ff */
[----:B--2---:R-:W-:Y:S05]  /*a470*/  @!P0 BRA `(.L_x_176) ;  /* 0xfffffffc00f08947 */ /* 0x004fea000383ffff */
[----:B------:R-:W-:Y:S05]  /*a480*/  BRA `(.L_x_177) ;  /* 0xffffff9c00087947 */ /* 0x000fea000383ffff */
.L_x_82:
[----:B--2---:R2:W3:Y:S02]  /*a490*/  SYNCS.PHASECHK.TRANS64.TRYWAIT P0, [R12+URZ+0xf0], R9 ;  /* 0x0000f0090c0075a7 */ /* 0x0044e400080011ff */
[----:B---3--:R-:W-:Y:S05]  /*a4a0*/  @!P0 NANOSLEEP.SYNCS 0x989680 ;  /* 0x009896800000895d */ /* 0x008fea0003900000 */
[----:B------:R-:W3:Y:S02]  /*a4b0*/  @!P0 SYNCS.PHASECHK.TRANS64 P0, [R12+URZ+0xf0], R9 ;  /* 0x0000f0090c0085a7 */ /* 0x000ee400080010ff */
[----:B---3--:R-:W-:Y:S05]  /*a4c0*/  @!P0 BRA `(.L_x_82) ;  /* 0xfffffffc00f08947 */ /* 0x008fea000383ffff */
[----:B------:R-:W-:Y:S05]  /*a4d0*/  BRA `(.L_x_178) ;  /* 0xffffffa000387947 */ /* 0x000fea000383ffff */
.L_x_85:
[----:B------:R-:W-:Y:S07]  /*a4e0*/  MOV R0, UR21 ;  /* 0x0000001500007c02 */ /* 0x000fee0008000f00 */
.L_x_179:
[----:B--2---:R2:W3:Y:S02]  /*a4f0*/  SYNCS.PHASECHK.TRANS64.TRYWAIT P2, [R0+URZ+0xe8], R11 ;  /* 0x0000e80b000075a7 */ /* 0x0044e400080411ff */
[----:B---3--:R-:W-:Y:S05]  /*a500*/  @!P2 NANOSLEEP.SYNCS 0x989680 ;  /* 0x009896800000a95d */ /* 0x008fea0003900000 */
[----:B------:R-:W3:Y:S02]  /*a510*/  @!P2 SYNCS.PHASECHK.TRANS64 P2, [R0+URZ+0xe8], R11 ;  /* 0x0000e80b0000a5a7 */ /* 0x000ee400080410ff */
[----:B---3--:R-:W-:Y:S05]  /*a520*/  @!P2 BRA `(.L_x_179) ;  /* 0xfffffffc00f0a947 */ /* 0x008fea000383ffff */
[----:B------:R-:W-:Y:S05]  /*a530*/  BRA `(.L_x_84) ;  /* 0xffffffa400a07947 */ /* 0x000fea000383ffff */
.L_x_88:
[----:B--2---:R-:W-:Y:S07]  /*a540*/  MOV R0, UR21 ;  /* 0x0000001500007c02 */ /* 0x004fee0008000f00 */
.L_x_180:
[----:B--2---:R2:W3:Y:S02]  /*a550*/  SYNCS.PHASECHK.TRANS64.TRYWAIT P0, [R0+URZ+0xc0], R9 ;  /* 0x0000c009000075a7 */ /* 0x0044e400080011ff */
[----:B---3--:R-:W-:Y:S05]  /*a560*/  @!P0 NANOSLEEP.SYNCS 0x989680 ;  /* 0x009896800000895d */ /* 0x008fea0003900000 */
[----:B------:R-:W3:Y:S02]  /*a570*/  @!P0 SYNCS.PHASECHK.TRANS64 P0, [R0+URZ+0xc0], R9 ;  /* 0x0000c009000085a7 */ /* 0x000ee400080010ff */
[----:B---3--:R-:W-:Y:S05]  /*a580*/  @!P0 BRA `(.L_x_180) ;  /* 0xfffffffc00f08947 */ /* 0x008fea000383ffff */
[----:B------:R-:W-:Y:S05]  /*a590*/  BRA `(.L_x_181) ;  /* 0xffffffa400fc7947 */ /* 0x000fea000383ffff */
.L_x_89:
[----:B------:R-:W-:Y:S07]  /*a5a0*/  MOV R0, UR21 ;  /* 0x0000001500007c02 */ /* 0x000fee0008000f00 */
.L_x_182:
[----:B--2---:R2:W3:Y:S02]  /*a5b0*/  SYNCS.PHASECHK.TRANS64.TRYWAIT P0, [R0+URZ+0xc8], R9 ;  /* 0x0000c809000075a7 */ /* 0x0044e400080011ff */
[----:B---3--:R-:W-:Y:S05]  /*a5c0*/  @!P0 NANOSLEEP.SYNCS 0x989680 ;  /* 0x009896800000895d */ /* 0x008fea0003900000 */
[----:B------:R-:W3:Y:S02]  /*a5d0*/  @!P0 SYNCS.PHASECHK.TRANS64 P0, [R0+URZ+0xc8], R9 ;  /* 0x0000c809000085a7 */ /* 0x000ee400080010ff */
[----:B---3--:R-:W-:Y:S05]  /*a5e0*/  @!P0 BRA `(.L_x_182) ;  /* 0xfffffffc00f08947 */ /* 0x008fea000383ffff */
[----:B------:R-:W-:Y:S05]  /*a5f0*/  BRA `(.L_x_183) ;  /* 0xffffffa800347947 */ /* 0x000fea000383ffff */
.L_x_90:
[----:B------:R-:W-:Y:S07]  /*a600*/  MOV R0, UR21 ;  /* 0x0000001500007c02 */ /* 0x000fee0008000f00 */
.L_x_184:
[----:B--2---:R2:W3:Y:S02]  /*a610*/  SYNCS.PHASECHK.TRANS64.TRYWAIT P0, [R0+URZ+0xd0], R9 ;  /* 0x0000d009000075a7 */ /* 0x0044e400080011ff */
[----:B---3--:R-:W-:Y:S05]  /*a620*/  @!P0 NANOSLEEP.SYNCS 0x989680 ;  /* 0x009896800000895d */ /* 0x008fea0003900000 */
[----:B------:R-:W3:Y:S02]  /*a630*/  @!P0 SYNCS.PHASECHK.TRANS64 P0, [R0+URZ+0xd0], R9 ;  /* 0x0000d009000085a7 */ /* 0x000ee400080010ff */
[----:B---3--:R-:W-:Y:S05]  /*a640*/  @!P0 BRA `(.L_x_184) ;  /* 0xfffffffc00f08947 */ /* 0x008fea000383ffff */
[----:B------:R-:W-:Y:S05]  /*a650*/  BRA `(.L_x_185) ;  /* 0xffffffa800787947 */ /* 0x000fea000383ffff */
.L_x_91:
[----:B------:R-:W-:Y:S07]  /*a660*/  MOV R0, UR21 ;  /* 0x0000001500007c02 */ /* 0x000fee0008000f00 */
.L_x_186:
[----:B--2---:R2:W3:Y:S02]  /*a670*/  SYNCS.PHASECHK.TRANS64.TRYWAIT P0, [R0+URZ+0xd8], R9 ;  /* 0x0000d809000075a7 */ /* 0x0044e400080011ff */
[----:B---3--:R-:W-:Y:S05]  /*a680*/  @!P0 NANOSLEEP.SYNCS 0x989680 ;  /* 0x009896800000895d */ /* 0x008fea0003900000 */
[----:B------:R-:W3:Y:S02]  /*a690*/  @!P0 SYNCS.PHASECHK.TRANS64 P0, [R0+URZ+0xd8], R9 ;  /* 0x0000d809000085a7 */ /* 0x000ee400080010ff */
[----:B---3--:R-:W-:Y:S05]  /*a6a0*/  @!P0 BRA `(.L_x_186) ;  /* 0xfffffffc00f08947 */ /* 0x008fea000383ffff */
[----:B------:R-:W-:Y:S05]  /*a6b0*/  BRA `(.L_x_187) ;  /* 0xffffffa800b87947 */ /* 0x000fea000383ffff */
.L_x_93:
[----:B------:R-:W-:-:S07]  /*a6c0*/  MOV R0, UR21 ;  /* 0x0000001500007c02 */ /* 0x000fce0008000f00 */
.L_x_188:
[----:B---3--:R3:W4:Y:S02]  /*a6d0*/  SYNCS.PHASECHK.TRANS64.TRYWAIT P0, [R0+URZ+0xc0], R3 ;  /* 0x0000c003000075a7 */ /* 0x00872400080011ff */
[----:B----4-:R-:W-:Y:S05]  /*a6e0*/  @!P0 NANOSLEEP.SYNCS 0x989680 ;  /* 0x009896800000895d */ /* 0x010fea0003900000 */
[----:B------:R-:W4:Y:S02]  /*a6f0*/  @!P0 SYNCS.PHASECHK.TRANS64 P0, [R0+URZ+0xc0], R3 ;  /* 0x0000c003000085a7 */ /* 0x000f2400080010ff */
[----:B----4-:R-:W-:Y:S05]  /*a700*/  @!P0 BRA `(.L_x_188) ;  /* 0xfffffffc00f08947 */ /* 0x010fea000383ffff */
[----:B------:R-:W-:Y:S05]  /*a710*/  BRA `(.L_x_189) ;  /* 0xffffffac002c7947 */ /* 0x000fea000383ffff */
.L_x_94:
[----:B---3--:R-:W-:-:S07]  /*a720*/  MOV R0, UR21 ;  /* 0x0000001500007c02 */ /* 0x008fce0008000f00 */
.L_x_190:
[----:B---3--:R3:W4:Y:S02]  /*a730*/  SYNCS.PHASECHK.TRANS64.TRYWAIT P0, [R0+URZ+0xc8], R3 ;  /* 0x0000c803000075a7 */ /* 0x00872400080011ff */
[----:B----4-:R-:W-:Y:S05]  /*a740*/  @!P0 NANOSLEEP.SYNCS 0x989680 ;  /* 0x009896800000895d */ /* 0x010fea0003900000 */
[----:B------:R-:W4:Y:S02]  /*a750*/  @!P0 SYNCS.PHASECHK.TRANS64 P0, [R0+URZ+0xc8], R3 ;  /* 0x0000c803000085a7 */ /* 0x000f2400080010ff */
[----:B----4-:R-:W-:Y:S05]  /*a760*/  @!P0 BRA `(.L_x_190) ;  /* 0xfffffffc00f08947 */ /* 0x010fea000383ffff */
[----:B------:R-:W-:Y:S05]  /*a770*/  BRA `(.L_x_191) ;  /* 0xffffffac001c7947 */ /* 0x000fea000383ffff */
.L_x_95:
[----:B---3--:R-:W-:-:S07]  /*a780*/  MOV R0, UR21 ;  /* 0x0000001500007c02 */ /* 0x008fce0008000f00 */
.L_x_192:
[----:B---3--:R3:W4:Y:S02]  /*a790*/  SYNCS.PHASECHK.TRANS64.TRYWAIT P0, [R0+URZ+0xd0], R3 ;  /* 0x0000d003000075a7 */ /* 0x00872400080011ff */
[----:B----4-:R-:W-:Y:S05]  /*a7a0*/  @!P0 NANOSLEEP.SYNCS 0x989680 ;  /* 0x009896800000895d */ /* 0x010fea0003900000 */
[----:B------:R-:W4:Y:S02]  /*a7b0*/  @!P0 SYNCS.PHASECHK.TRANS64 P0, [R0+URZ+0xd0], R3 ;  /* 0x0000d003000085a7 */ /* 0x000f2400080010ff */
[----:B----4-:R-:W-:Y:S05]  /*a7c0*/  @!P0 BRA `(.L_x_192) ;  /* 0xfffffffc00f08947 */ /* 0x010fea000383ffff */
[----:B------:R-:W-:Y:S05]  /*a7d0*/  BRA `(.L_x_193) ;  /* 0xffffffac000c7947 */ /* 0x000fea000383ffff */
.L_x_97:
[----:B-1----:R1:W2:Y:S02]  /*a7e0*/  SYNCS.PHASECHK.TRANS64.TRYWAIT P0, [R3+URZ+0xf0], R0 ;  /* 0x0000f000030075a7 */ /* 0x0022a400080011ff */
[----:B--2---:R-:W-:Y:S05]  /*a7f0*/  @!P0 NANOSLEEP.SYNCS 0x989680 ;  /* 0x009896800000895d */ /* 0x004fea0003900000 */
[----:B------:R-:W2:Y:S02]  /*a800*/  @!P0 SYNCS.PHASECHK.TRANS64 P0, [R3+URZ+0xf0], R0 ;  /* 0x0000f000030085a7 */ /* 0x000ea400080010ff */
[----:B--2---:R-:W-:Y:S05]  /*a810*/  @!P0 BRA `(.L_x_97) ;  /* 0xfffffffc00f08947 */ /* 0x004fea000383ffff */
[----:B------:R-:W-:Y:S05]  /*a820*/  BRA `(.L_x_194) ;  /* 0xffffffac00dc7947 */ /* 0x000fea000383ffff */
.L_x_108:
[----:B--2---:R2:W1:Y:S02]  /*a830*/  SYNCS.PHASECHK.TRANS64.TRYWAIT P1, [R2+URZ+0xa0], R3 ;  /* 0x0000a003020075a7 */ /* 0x00446400080211ff */
[----:B-1----:R-:W-:Y:S05]  /*a840*/  @!P1 NANOSLEEP.SYNCS 0x989680 ;  /* 0x009896800000995d */ /* 0x002fea0003900000 */
[----:B------:R-:W1:Y:S02]  /*a850*/  @!P1 SYNCS.PHASECHK.TRANS64 P1, [R2+URZ+0xa0], R3 ;  /* 0x0000a003020095a7 */ /* 0x000e6400080210ff */
[----:B-1----:R-:W-:Y:S05]  /*a860*/  @!P1 BRA `(.L_x_108) ;  /* 0xfffffffc00f09947 */ /* 0x002fea000383ffff */
[----:B------:R-:W-:Y:S05]  /*a870*/  BRA `(.L_x_107) ;  /* 0xffffffbc00547947 */ /* 0x000fea000383ffff */
.L_x_110:
[----:B--2---:R2:W4:Y:S02]  /*a880*/  SYNCS.PHASECHK.TRANS64.TRYWAIT P0, [R71+URZ+0x110], R4 ;  /* 0x00011004470075a7 */ /* 0x00452400080011ff */
[----:B----4-:R-:W-:Y:S05]  /*a890*/  @!P0 NANOSLEEP.SYNCS 0x989680 ;  /* 0x009896800000895d */ /* 0x010fea0003900000 */
[----:B------:R-:W4:Y:S02]  /*a8a0*/  @!P0 SYNCS.PHASECHK.TRANS64 P0, [R71+URZ+0x110], R4 ;  /* 0x00011004470085a7 */ /* 0x000f2400080010ff */
[----:B----4-:R-:W-:Y:S05]  /*a8b0*/  @!P0 BRA `(.L_x_110) ;  /* 0xfffffffc00f08947 */ /* 0x010fea000383ffff */
[----:B------:R-:W-:Y:S05]  /*a8c0*/  BRA `(.L_x_109) ;  /* 0xffffffbc00a47947 */ /* 0x000fea000383ffff */
.L_x_118:
[----:B---3--:R3:W4:Y:S02]  /*a8d0*/  SYNCS.PHASECHK.TRANS64.TRYWAIT P0, [R112+URZ+0xa0], R3 ;  /* 0x0000a003700075a7 */ /* 0x00872400080011ff */
[----:B----4-:R-:W-:Y:S05]  /*a8e0*/  @!P0 NANOSLEEP.SYNCS 0x989680 ;  /* 0x009896800000895d */ /* 0x010fea0003900000 */
[----:B------:R-:W4:Y:S02]  /*a8f0*/  @!P0 SYNCS.PHASECHK.TRANS64 P0, [R112+URZ+0xa0], R3 ;  /* 0x0000a003700085a7 */ /* 0x000f2400080010ff */
[----:B----4-:R-:W-:Y:S05]  /*a900*/  @!P0 BRA `(.L_x_118) ;  /* 0xfffffffc00f08947 */ /* 0x010fea000383ffff */
[----:B------:R-:W-:Y:S05]  /*a910*/  BRA `(.L_x_117) ;  /* 0xffffffc800987947 */ /* 0x000fea000383ffff */
.L_x_126:
[----:B---3--:R3:W4:Y:S02]  /*a920*/  SYNCS.PHASECHK.TRANS64.TRYWAIT P0, [R112+URZ+0xa0], R5 ;  /* 0x0000a005700075a7 */ /* 0x00872400080011ff */
[----:B----4-:R-:W-:Y:S05]  /*a930*/  @!P0 NANOSLEEP.SYNCS 0x989680 ;  /* 0x009896800000895d */ /* 0x010fea0003900000 */
[----:B------:R-:W4:Y:S02]  /*a940*/  @!P0 SYNCS.PHASECHK.TRANS64 P0, [R112+URZ+0xa0], R5 ;  /* 0x0000a005700085a7 */ /* 0x000f2400080010ff */
[----:B----4-:R-:W-:Y:S05]  /*a950*/  @!P0 BRA `(.L_x_126) ;  /* 0xfffffffc00f08947 */ /* 0x010fea000383ffff */
[----:B------:R-:W-:Y:S05]  /*a960*/  BRA `(.L_x_125) ;  /* 0xffffffd400d87947 */ /* 0x000fea000383ffff */
.L_x_134:
[----:B---3--:R3:W4:Y:S02]  /*a970*/  SYNCS.PHASECHK.TRANS64.TRYWAIT P0, [R102+URZ+0xa0], R3 ;  /* 0x0000a003660075a7 */ /* 0x00872400080011ff */
[----:B----4-:R-:W-:Y:S05]  /*a980*/  @!P0 NANOSLEEP.SYNCS 0x989680 ;  /* 0x009896800000895d */ /* 0x010fea0003900000 */
[----:B------:R-:W4:Y:S02]  /*a990*/  @!P0 SYNCS.PHASECHK.TRANS64 P0, [R102+URZ+0xa0], R3 ;  /* 0x0000a003660085a7 */ /* 0x000f2400080010ff */
[----:B----4-:R-:W-:Y:S05]  /*a9a0*/  @!P0 BRA `(.L_x_134) ;  /* 0xfffffffc00f08947 */ /* 0x010fea000383ffff */
[----:B------:R-:W-:Y:S05]  /*a9b0*/  BRA `(.L_x_133) ;  /* 0xffffffe400247947 */ /* 0x000fea000383ffff */
        .weak           $__internal_0_$__cuda_sm10x_tcgen05_guardrail_trap_col_being_dealloced_not_returned_by_alloc
        .type           $__internal_0_$__cuda_sm10x_tcgen05_guardrail_trap_col_being_dealloced_not_returned_by_alloc,@function
        .size           $__internal_0_$__cuda_sm10x_tcgen05_guardrail_trap_col_being_dealloced_not_returned_by_alloc,($__internal_1_$__cuda_sm10x_tcgen05_guardrail_trap_phase_invalid_during_alloc - $__internal_0_$__cuda_sm10x_tcgen05_guardrail_trap_col_being_dealloced_not_returned_by_alloc)
$__internal_0_$__cuda_sm10x_tcgen05_guardrail_trap_col_being_dealloced_not_returned_by_alloc:
[----:B------:R-:W-:Y:S05]  /*a9c0*/  BPT.TRAP 0x1 ;  /* 0x000000040000795c */ /* 0x000fea0000300000 */
[----:B------:R-:W-:-:S04]  /*a9d0*/  HFMA2 R3, -RZ, RZ, 0, 0 ;  /* 0x00000000ff037431 */ /* 0x000fc800000001ff */
[----:B------:R-:W-:Y:S05]  /*a9e0*/  RET.REL.NODEC R2 `(_ZN7cutlass13device_kernelINS_4gemm6kernel13GemmUniversalIN4cute5tupleIJiiiiEEENS1_10collective13CollectiveMmaINS1_35MainloopSm100TmaUmmaWarpSpecializedILi10ELi2ELi4ENS5_IJNS4_1CILi2EEESB_NSA_ILi1EEEEEEEENS5_IJNSA_ILi64EEENSA_ILi256EEESF_EEENS_12float_e4m3_tENS5_IJlSC_lEEESI_SJ_NS4_8TiledMMAINS4_8MMA_AtomIJNS4_10MMA_TraitsINS4_19SM100_MMA_F8F6F4_SSEJSI_SI_fSF_SG_NS4_17integral_constantINS4_4UMMA5MajorELSQ_0EEESR_NSO_INSP_7ScaleInELSS_0EEEST_EEEEEENS4_6LayoutINS5_IJSC_SC_SC_EEENS5_IJNSA_ILi0EEESY_SY_EEEEENS5_IJNS4_10UnderscoreES11_S11_EEEEENS4_23SM90_TMA_LOAD_MULTICASTENS4_14ComposedLayoutINS4_7SwizzleILi2ELi4ELi3EEENS4_18smem_ptr_flag_bitsILi8EEENSW_INS5_IJNSA_ILi8EEESF_EEENS5_IJSF_SC_EEEEEEEvNS4_8identityES14_S1E_vS1F_EENS_8epilogue10collective18CollectiveEpilogueINS1H_23Sm100TmaWarpSpecializedILi4ELi2ELi32ELb0ELb0EEEJSH_NS5_IJNSW_ISF_SC_EES1M_EEESI_SJ_SI_SJ_NS1H_6fusion15FusionCallbacksIS1L_NS1O_17LinearCombinationISI_fSI_fLNS_15FloatRoundStyleE2EEESH_S1N_JEEENS4_5SM1004TMEM4LOAD26SM100_TMEM_LOAD_16dp32b32xENS4_13SM90_TMA_LOADES1E_NS4_39AutoVectorizingCopyWithAssumedAlignmentILi128EEENS4_14SM90_TMA_STOREES1E_S20_S20_EEEvvEEEEvNT_6ParamsE) ;  /* 0xffffff5402847950 */ /* 0x000fea0003c3ffff */
        .weak           $__internal_1_$__cuda_sm10x_tcgen05_guardrail_trap_phase_invalid_during_alloc
        .type           $__internal_1_$__cuda_sm10x_tcgen05_guardrail_trap_phase_invalid_during_alloc,@function
        .size           $__internal_1_$__cuda_sm10x_tcgen05_guardrail_trap_phase_invalid_during_alloc,($__internal_2_$__cuda_sm10x_tcgen05_guardrail_trap_unallocated_columns_being_dealloced - $__internal_1_$__cuda_sm10x_tcgen05_guardrail_trap_phase_invalid_during_alloc)
$__internal_1_$__cuda_sm10x_tcgen05_guardrail_trap_phase_invalid_during_alloc:
[----:B------:R-:W-:Y:S05]  /*a9f0*/  BPT.TRAP 0x1 ;  /* 0x000000040000795c */ /* 0x000fea0000300000 */
[----:B------:R-:W-:-:S04]  /*aa00*/  MOV R5, 0x0 ;  /* 0x0000000000057802 */ /* 0x000fc80000000f00 */
[----:B------:R-:W-:Y:S05]  /*aa10*/  RET.REL.NODEC R4 `(_ZN7cutlass13device_kernelINS_4gemm6kernel13GemmUniversalIN4cute5tupleIJiiiiEEENS1_10collective13CollectiveMmaINS1_35MainloopSm100TmaUmmaWarpSpecializedILi10ELi2ELi4ENS5_IJNS4_1CILi2EEESB_NSA_ILi1EEEEEEEENS5_IJNSA_ILi64EEENSA_ILi256EEESF_EEENS_12float_e4m3_tENS5_IJlSC_lEEESI_SJ_NS4_8TiledMMAINS4_8MMA_AtomIJNS4_10MMA_TraitsINS4_19SM100_MMA_F8F6F4_SSEJSI_SI_fSF_SG_NS4_17integral_constantINS4_4UMMA5MajorELSQ_0EEESR_NSO_INSP_7ScaleInELSS_0EEEST_EEEEEENS4_6LayoutINS5_IJSC_SC_SC_EEENS5_IJNSA_ILi0EEESY_SY_EEEEENS5_IJNS4_10UnderscoreES11_S11_EEEEENS4_23SM90_TMA_LOAD_MULTICASTENS4_14ComposedLayoutINS4_7SwizzleILi2ELi4ELi3EEENS4_18smem_ptr_flag_bitsILi8EEENSW_INS5_IJNSA_ILi8EEESF_EEENS5_IJSF_SC_EEEEEEEvNS4_8identityES14_S1E_vS1F_EENS_8epilogue10collective18CollectiveEpilogueINS1H_23Sm100TmaWarpSpecializedILi4ELi2ELi32ELb0ELb0EEEJSH_NS5_IJNSW_ISF_SC_EES1M_EEESI_SJ_SI_SJ_NS1H_6fusion15FusionCallbacksIS1L_NS1O_17LinearCombinationISI_fSI_fLNS_15FloatRoundStyleE2EEESH_S1N_JEEENS4_5SM1004TMEM4LOAD26SM100_TMEM_LOAD_16dp32b32xENS4_13SM90_TMA_LOADES1E_NS4_39AutoVectorizingCopyWithAssumedAlignmentILi128EEENS4_14SM90_TMA_STOREES1E_S20_S20_EEEvvEEEEvNT_6ParamsE) ;  /* 0xffffff5404787950 */ /* 0x000fea0003c3ffff */
        .weak           $__internal_2_$__cuda_sm10x_tcgen05_guardrail_trap_unallocated_columns_being_dealloced
        .type           $__internal_2_$__cuda_sm10x_tcgen05_guardrail_trap_unallocated_columns_being_dealloced,@function
        .size           $__internal_2_$__cuda_sm10x_tcgen05_guardrail_trap_unallocated_columns_being_dealloced,(.L_x_196 - $__internal_2_$__cuda_sm10x_tcgen05_guardrail_trap_unallocated_columns_being_dealloced)
$__internal_2_$__cuda_sm10x_tcgen05_guardrail_trap_unallocated_columns_being_dealloced:
[----:B------:R-:W-:Y:S05]  /*aa20*/  BPT.TRAP 0x1 ;  /* 0x000000040000795c */ /* 0x000fea0000300000 */
[----:B------:R-:W-:-:S04]  /*aa30*/  HFMA2 R3, -RZ, RZ, 0, 0 ;  /* 0x00000000ff037431 */ /* 0x000fc800000001ff */
[----:B------:R-:W-:Y:S05]  /*aa40*/  RET.REL.NODEC R2 `(_ZN7cutlass13device_kernelINS_4gemm6kernel13GemmUniversalIN4cute5tupleIJiiiiEEENS1_10collective13CollectiveMmaINS1_35MainloopSm100TmaUmmaWarpSpecializedILi10ELi2ELi4ENS5_IJNS4_1CILi2EEESB_NSA_ILi1EEEEEEEENS5_IJNSA_ILi64EEENSA_ILi256EEESF_EEENS_12float_e4m3_tENS5_IJlSC_lEEESI_SJ_NS4_8TiledMMAINS4_8MMA_AtomIJNS4_10MMA_TraitsINS4_19SM100_MMA_F8F6F4_SSEJSI_SI_fSF_SG_NS4_17integral_constantINS4_4UMMA5MajorELSQ_0EEESR_NSO_INSP_7ScaleInELSS_0EEEST_EEEEEENS4_6LayoutINS5_IJSC_SC_SC_EEENS5_IJNSA_ILi0EEESY_SY_EEEEENS5_IJNS4_10UnderscoreES11_S11_EEEEENS4_23SM90_TMA_LOAD_MULTICASTENS4_14ComposedLayoutINS4_7SwizzleILi2ELi4ELi3EEENS4_18smem_ptr_flag_bitsILi8EEENSW_INS5_IJNSA_ILi8EEESF_EEENS5_IJSF_SC_EEEEEEEvNS4_8identityES14_S1E_vS1F_EENS_8epilogue10collective18CollectiveEpilogueINS1H_23Sm100TmaWarpSpecializedILi4ELi2ELi32ELb0ELb0EEEJSH_NS5_IJNSW_ISF_SC_EES1M_EEESI_SJ_SI_SJ_NS1H_6fusion15FusionCallbacksIS1L_NS1O_17LinearCombinationISI_fSI_fLNS_15FloatRoundStyleE2EEESH_S1N_JEEENS4_5SM1004TMEM4LOAD26SM100_TMEM_LOAD_16dp32b32xENS4_13SM90_TMA_LOADES1E_NS4_39AutoVectorizingCopyWithAssumedAlignmentILi128EEENS4_14SM90_TMA_STOREES1E_S20_S20_EEEvvEEEEvNT_6ParamsE) ;  /* 0xffffff54026c7950 */ /* 0x000fea0003c3ffff */
.L_x_195:
[----:B------:R-:W-:-:S00]  /*aa50*/  BRA `(.L_x_195) ;  /* 0xfffffffc00fc7947 */ /* 0x000fc0000383ffff */
[----:B------:R-:W-:-:S00]  /*aa60*/  NOP ;  /* 0x0000000000007918 */ /* 0x000fc00000000000 */
        /* <DEDUP_REMOVED lines=9> */
.L_x_196:


//--------------------- .nv.global.init           --------------------------
	.section	.nv.global.init,"aw",@progbits
.nv.global.init:
	.type		$str$27,@object
	.size		$str$27,($str$28 - $str$27)
$str$27:
        /*0000*/ 	.byte	0x28, 0x61, 0x64, 0x64, 0x72, 0x65, 0x73, 0x73, 0x20, 0x26, 0x20, 0x6d, 0x61, 0x73, 0x6b, 0x29
        /*0010*/ 	.byte	0x20, 0x3d, 0x3d, 0x20, 0x30, 0x00
	.type		$str$28,@object
	.size		$str$28,($str$26 - $str$28)
$str$28:
        /*0016*/ 	.byte	0x2f, 0x74, 0x6d, 0x70, 0x2f, 0x63, 0x75, 0x74, 0x6c, 0x61, 0x73, 0x73, 0x5f, 0x73, 0x77, 0x65
        /*0026*/ 	.byte	0x65, 0x70, 0x5f, 0x73, 0x72, 0x63, 0x2f, 0x69, 0x6e, 0x63, 0x6c, 0x75, 0x64, 0x65, 0x2f, 0x63
        /*0036*/ 	.byte	0x75, 0x74, 0x65, 0x2f, 0x70, 0x6f, 0x69, 0x6e, 0x74, 0x65, 0x72, 0x5f, 0x66, 0x6c, 0x61, 0x67
        /*0046*/ 	.byte	0x67, 0x65, 0x64, 0x2e, 0x68, 0x70, 0x70, 0x00
	.type		$str$26,@object
	.size		$str$26,($str$25 - $str$26)
$str$26:
        /*004e*/ 	.byte	0x2f, 0x74, 0x6d, 0x70, 0x2f, 0x63, 0x75, 0x74, 0x6c, 0x61, 0x73, 0x73, 0x5f, 0x73, 0x77, 0x65
        /*005e*/ 	.byte	0x65, 0x70, 0x5f, 0x73, 0x72, 0x63, 0x2f, 0x69, 0x6e, 0x63, 0x6c, 0x75, 0x64, 0x65, 0x2f, 0x63
        /*006e*/ 	.byte	0x75, 0x74, 0x65, 0x2f, 0x61, 0x74, 0x6f, 0x6d, 0x2f, 0x63, 0x6f, 0x70, 0x79, 0x5f, 0x74, 0x72
        /*007e*/ 	.byte	0x61, 0x69, 0x74, 0x73, 0x5f, 0x73, 0x6d, 0x31, 0x30, 0x30, 0x2e, 0x68, 0x70, 0x70, 0x00
	.type		$str$25,@object
	.size		$str$25,(__unnamed_1 - $str$25)
$str$25:
        /*008d*/ 	.byte	0x28, 0x28, 0x75, 0x69, 0x6e, 0x74, 0x33, 0x32, 0x5f, 0x74, 0x28, 0x74, 0x68, 0x72, 0x65, 0x61
        /*009d*/ 	.byte	0x64, 0x49, 0x64, 0x78, 0x2e, 0x78, 0x29, 0x20, 0x2f, 0x20, 0x33, 0x32, 0x29, 0x20, 0x25, 0x20
        /*00ad*/ 	.byte	0x34, 0x29, 0x20, 0x3d, 0x3d, 0x20, 0x28, 0x28, 0x28, 0x74, 0x6d, 0x65, 0x6d, 0x5f, 0x61, 0x64
        /*00bd*/ 	.byte	0x64, 0x72, 0x20, 0x3e, 0x3e, 0x20, 0x31, 0x36, 0x29, 0x20, 0x2f, 0x20, 0x33, 0x32, 0x29, 0x20
        /*00cd*/ 	.byte	0x25, 0x20, 0x34, 0x29, 0x00
	.type		__unnamed_1,@object
	.size		__unnamed_1,(__unnamed_2 - __unnamed_1)
__unnamed_1:
        /*00d2*/ 	.byte	0x61, 0x75, 0x74, 0x6f, 0x20, 0x63, 0x75, 0x74, 0x65, 0x3a, 0x3a, 0x61, 0x73, 0x5f, 0x70, 0x6f
        /* <DEDUP_REMOVED lines=24> */
        /*0262*/ 	.byte	0x3c, 0x34, 0x30, 0x39, 0x36, 0x3e, 0x3e, 0x3e, 0x3e, 0x5d, 0x00
	.type		__unnamed_2,@object
	.size		__unnamed_2,(__unnamed_3 - __unnamed_2)
__unnamed_2:
        /* <DEDUP_REMOVED lines=26> */
	.type		__unnamed_3,@object
	.size		__unnamed_3,(.L_3 - __unnamed_3)
__unnamed_3:
        /* <DEDUP_REMOVED lines=40> */
        /*0688*/ 	.byte	0x74, 0x65, 0x3a, 0x3a, 0x43, 0x3c, 0x30, 0x3e, 0x3e, 0x3e, 0x3e, 0x5d, 0x00
.L_3:


//--------------------- .nv.shared._ZN7cutlass13device_kernelINS_4gemm6kernel13GemmUniversalIN4cute5tupleIJiiiiEEENS1_10collective13CollectiveMmaINS1_35MainloopSm100TmaUmmaWarpSpecializedILi10ELi2ELi4ENS5_IJNS4_1CILi2EEESB_NSA_ILi1EEEEEEEENS5_IJNSA_ILi64EEENSA_ILi256EEESF_EEENS_12float_e4m3_tENS5_IJlSC_lEEESI_SJ_NS4_8TiledMMAINS4_8MMA_AtomIJNS4_10MMA_TraitsINS4_19SM100_MMA_F8F6F4_SSEJSI_SI_fSF_SG_NS4_17integral_constantINS4_4UMMA5MajorELSQ_0EEESR_NSO_INSP_7ScaleInELSS_0EEEST_EEEEEENS4_6LayoutINS5_IJSC_SC_SC_EEENS5_IJNSA_ILi0EEESY_SY_EEEEENS5_IJNS4_10UnderscoreES11_S11_EEEEENS4_23SM90_TMA_LOAD_MULTICASTENS4_14ComposedLayoutINS4_7SwizzleILi2ELi4ELi3EEENS4_18smem_ptr_flag_bitsILi8EEENSW_INS5_IJNSA_ILi8EEESF_EEENS5_IJSF_SC_EEEEEEEvNS4_8identityES14_S1E_vS1F_EENS_8epilogue10collective18CollectiveEpilogueINS1H_23Sm100TmaWarpSpecializedILi4ELi2ELi32ELb0ELb0EEEJSH_NS5_IJNSW_ISF_SC_EES1M_EEESI_SJ_SI_SJ_NS1H_6fusion15FusionCallbacksIS1L_NS1O_17LinearCombinationISI_fSI_fLNS_15FloatRoundStyleE2EEESH_S1N_JEEENS4_5SM1004TMEM4LOAD26SM100_TMEM_LOAD_16dp32b32xENS4_13SM90_TMA_LOADES1E_NS4_39AutoVectorizingCopyWithAssumedAlignmentILi128EEENS4_14SM90_TMA_STOREES1E_S20_S20_EEEvvEEEEvNT_6ParamsE --------------------------
	.section	.nv.shared._ZN7cutlass13device_kernelINS_4gemm6kernel13GemmUniversalIN4cute5tupleIJiiiiEEENS1_10collective13CollectiveMmaINS1_35MainloopSm100TmaUmmaWarpSpecializedILi10ELi2ELi4ENS5_IJNS4_1CILi2EEESB_NSA_ILi1EEEEEEEENS5_IJNSA_ILi64EEENSA_ILi256EEESF_EEENS_12float_e4m3_tENS5_IJlSC_lEEESI_SJ_NS4_8TiledMMAINS4_8MMA_AtomIJNS4_10MMA_TraitsINS4_19SM100_MMA_F8F6F4_SSEJSI_SI_fSF_SG_NS4_17integral_constantINS4_4UMMA5MajorELSQ_0EEESR_NSO_INSP_7ScaleInELSS_0EEEST_EEEEEENS4_6LayoutINS5_IJSC_SC_SC_EEENS5_IJNSA_ILi0EEESY_SY_EEEEENS5_IJNS4_10UnderscoreES11_S11_EEEEENS4_23SM90_TMA_LOAD_MULTICASTENS4_14ComposedLayoutINS4_7SwizzleILi2ELi4ELi3EEENS4_18smem_ptr_flag_bitsILi8EEENSW_INS5_IJNSA_ILi8EEESF_EEENS5_IJSF_SC_EEEEEEEvNS4_8identityES14_S1E_vS1F_EENS_8epilogue10collective18CollectiveEpilogueINS1H_23Sm100TmaWarpSpecializedILi4ELi2ELi32ELb0ELb0EEEJSH_NS5_IJNSW_ISF_SC_EES1M_EEESI_SJ_SI_SJ_NS1H_6fusion15FusionCallbacksIS1L_NS1O_17LinearCombinationISI_fSI_fLNS_15FloatRoundStyleE2EEESH_S1N_JEEENS4_5SM1004TMEM4LOAD26SM100_TMEM_LOAD_16dp32b32xENS4_13SM90_TMA_LOADES1E_NS4_39AutoVectorizingCopyWithAssumedAlignmentILi128EEENS4_14SM90_TMA_STOREES1E_S20_S20_EEEvvEEEEvNT_6ParamsE,"aw",@nobits
	.sectionflags	@""
	.align	16
	.zero		1024


//--------------------- .nv.shared.reserved.0     --------------------------
	.section	.nv.shared.reserved.0,"aw",@nobits
	.weak		__nv_reservedSMEM_offset_0_alias
	.size		__nv_reservedSMEM_offset_0_alias, 0, 64
	.other		__nv_reservedSMEM_offset_0_alias,@"STO_CUDA_RESERVED_SHARED STV_DEFAULT"
__nv_reservedSMEM_offset_0_alias:
	.zero		0
.nv.shared.reserved.0:
	.zero		64
	.weak		__nv_reservedSMEM_tcgen05_partition
	.type		__nv_reservedSMEM_tcgen05_partition,@object
	.size		__nv_reservedSMEM_tcgen05_partition,(.L_0 - __nv_reservedSMEM_tcgen05_partition)
__nv_reservedSMEM_tcgen05_partition:
	.zero		32
.L_0:


//--------------------- .nv.global                --------------------------
	.section	.nv.global,"aw",@nobits
.nv.global:
	.type		_ZN39_INTERNAL_84c10fd1_4_k_cu_5ea0281a_85124cute1_E,@object
	.size		_ZN39_INTERNAL_84c10fd1_4_k_cu_5ea0281a_85124cute1_E,(_ZN39_INTERNAL_84c10fd1_4_k_cu_5ea0281a_85124cuda3std3__45__cpo6cbeginE - _ZN39_INTERNAL_84c10fd1_4_k_cu_5ea0281a_85124cute1_E)
_ZN39_INTERNAL_84c10fd1_4_k_cu_5ea0281a_85124cute1_E:
	.zero		1
	.type		_ZN39_INTERNAL_84c10fd1_4_k_cu_5ea0281a_85124cuda3std3__45__cpo6cbeginE,@object
	.size		_ZN39_INTERNAL_84c10fd1_4_k_cu_5ea0281a_85124cuda3std3__45__cpo6cbeginE,(_ZN39_INTERNAL_84c10fd1_4_k_cu_5ea0281a_85124cuda3std3__48in_placeE - _ZN39_INTERNAL_84c10fd1_4_k_cu_5ea0281a_85124cuda3std3__45__cpo6cbeginE)
_ZN39_INTERNAL_84c10fd1_4_k_cu_5ea0281a_85124cuda3std3__45__cpo6cbeginE:
	.zero		1
	.type		_ZN39_INTERNAL_84c10fd1_4_k_cu_5ea0281a_85124cuda3std3__48in_placeE,@object
	.size		_ZN39_INTERNAL_84c10fd1_4_k_cu_5ea0281a_85124cuda3std3__48in_placeE,(_ZN39_INTERNAL_84c10fd1_4_k_cu_5ea0281a_85124cuda3std6ranges3__45__cpo9iter_moveE - _ZN39_INTERNAL_84c10fd1_4_k_cu_5ea0281a_85124cuda3std3__48in_placeE)
_ZN39_INTERNAL_84c10fd1_4_k_cu_5ea0281a_85124cuda3std3__48in_placeE:
	.zero		1
	.type		_ZN39_INTERNAL_84c10fd1_4_k_cu_5ea0281a_85124cuda3std6ranges3__45__cpo9iter_moveE,@object
	.size		_ZN39_INTERNAL_84c10fd1_4_k_cu_5ea0281a_85124cuda3std6ranges3__45__cpo9iter_moveE,(_ZN39_INTERNAL_84c10fd1_4_k_cu_5ea0281a_85124cuda3std3__45__cpo5beginE - _ZN39_INTERNAL_84c10fd1_4_k_cu_5ea0281a_85124cuda3std6ranges3__45__cpo9iter_moveE)
_ZN39_INTERNAL_84c10fd1_4_k_cu_5ea0281a_85124cuda3std6ranges3__45__cpo9iter_moveE:
	.zero		1
	.type		_ZN39_INTERNAL_84c10fd1_4_k_cu_5ea0281a_85124cuda3std3__45__cpo5beginE,@object
	.size		_ZN39_INTERNAL_84c10fd1_4_k_cu_5ea0281a_85124cuda3std3__45__cpo5beginE,(_ZN39_INTERNAL_84c10fd1_4_k_cu_5ea0281a_85124cuda3std3__441_GLOBAL__N__84c10fd1_4_k_cu_5ea0281a_85126ignoreE - _ZN39_INTERNAL_84c10fd1_4_k_cu_5ea0281a_85124cuda3std3__45__cpo5beginE)
_ZN39_INTERNAL_84c10fd1_4_k_cu_5ea0281a_85124cuda3std3__45__cpo5beginE:
	.zero		1
	.type		_ZN39_INTERNAL_84c10fd1_4_k_cu_5ea0281a_85124cuda3std3__441_GLOBAL__N__84c10fd1_4_k_cu_5ea0281a_85126ignoreE,@object
	.size		_ZN39_INTERNAL_84c10fd1_4_k_cu_5ea0281a_85124cuda3std3__441_GLOBAL__N__84c10fd1_4_k_cu_5ea0281a_85126ignoreE,(_ZN39_INTERNAL_84c10fd1_4_k_cu_5ea0281a_85124cute7productE - _ZN39_INTERNAL_84c10fd1_4_k_cu_5ea0281a_85124cuda3std3__441_GLOBAL__N__84c10fd1_4_k_cu_5ea0281a_85126ignoreE)
_ZN39_INTERNAL_84c10fd1_4_k_cu_5ea0281a_85124cuda3std3__441_GLOBAL__N__84c10fd1_4_k_cu_5ea0281a_85126ignoreE:
	.zero		1
	.type		_ZN39_INTERNAL_84c10fd1_4_k_cu_5ea0281a_85124cute7productE,@object
	.size		_ZN39_INTERNAL_84c10fd1_4_k_cu_5ea0281a_85124cute7productE,(_ZN39_INTERNAL_84c10fd1_4_k_cu_5ea0281a_85124cuda3std3__45__cpo3endE - _ZN39_INTERNAL_84c10fd1_4_k_cu_5ea0281a_85124cute7productE)
_ZN39_INTERNAL_84c10fd1_4_k_cu_5ea0281a_85124cute7productE:
	.zero		1
	.type		_ZN39_INTERNAL_84c10fd1_4_k_cu_5ea0281a_85124cuda3std3__45__cpo3endE,@object
	.size		_ZN39_INTERNAL_84c10fd1_4_k_cu_5ea0281a_85124cuda3std3__45__cpo3endE,(_ZN39_INTERNAL_84c10fd1_4_k_cu_5ea0281a_85124cuda3std3__419piecewise_constructE - _ZN39_INTERNAL_84c10fd1_4_k_cu_5ea0281a_85124cuda3std3__45__cpo3endE)
_ZN39_INTERNAL_84c10fd1_4_k_cu_5ea0281a_85124cuda3std3__45__cpo3endE:
	.zero		1
	.type		_ZN39_INTERNAL_84c10fd1_4_k_cu_5ea0281a_85124cuda3std3__419piecewise_constructE,@object
	.size		_ZN39_INTERNAL_84c10fd1_4_k_cu_5ea0281a_85124cuda3std3__419piecewise_constructE,(_ZN39_INTERNAL_84c10fd1_4_k_cu_5ea0281a_85124cuda3std3__45__cpo4cendE - _ZN39_INTERNAL_84c10fd1_4_k_cu_5ea0281a_85124cuda3std3__419piecewise_constructE)
_ZN39_INTERNAL_84c10fd1_4_k_cu_5ea0281a_85124cuda3std3__419piecewise_constructE:
	.zero		1
	.type		_ZN39_INTERNAL_84c10fd1_4_k_cu_5ea0281a_85124cuda3std3__45__cpo4cendE,@object
	.size		_ZN39_INTERNAL_84c10fd1_4_k_cu_5ea0281a_85124cuda3std3__45__cpo4cendE,(_ZN39_INTERNAL_84c10fd1_4_k_cu_5ea0281a_85124cuda3std6ranges3__45__cpo4swapE - _ZN39_INTERNAL_84c10fd1_4_k_cu_5ea0281a_85124cuda3std3__45__cpo4cendE)
_ZN39_INTERNAL_84c10fd1_4_k_cu_5ea0281a_85124cuda3std3__45__cpo4cendE:
	.zero		1
	.type		_ZN39_INTERNAL_84c10fd1_4_k_cu_5ea0281a_85124cuda3std6ranges3__45__cpo4swapE,@object
	.size		_ZN39_INTERNAL_84c10fd1_4_k_cu_5ea0281a_85124cuda3std6ranges3__45__cpo4swapE,(.L_11 - _ZN39_INTERNAL_84c10fd1_4_k_cu_5ea0281a_85124cuda3std6ranges3__45__cpo4swapE)
_ZN39_INTERNAL_84c10fd1_4_k_cu_5ea0281a_85124cuda3std6ranges3__45__cpo4swapE:
	.zero		1
.L_11:


//--------------------- .nv.constant0._ZN7cutlass13device_kernelINS_4gemm6kernel13GemmUniversalIN4cute5tupleIJiiiiEEENS1_10collective13CollectiveMmaINS1_35MainloopSm100TmaUmmaWarpSpecializedILi10ELi2ELi4ENS5_IJNS4_1CILi2EEESB_NSA_ILi1EEEEEEEENS5_IJNSA_ILi64EEENSA_ILi256EEESF_EEENS_12float_e4m3_tENS5_IJlSC_lEEESI_SJ_NS4_8TiledMMAINS4_8MMA_AtomIJNS4_10MMA_TraitsINS4_19SM100_MMA_F8F6F4_SSEJSI_SI_fSF_SG_NS4_17integral_constantINS4_4UMMA5MajorELSQ_0EEESR_NSO_INSP_7ScaleInELSS_0EEEST_EEEEEENS4_6LayoutINS5_IJSC_SC_SC_EEENS5_IJNSA_ILi0EEESY_SY_EEEEENS5_IJNS4_10UnderscoreES11_S11_EEEEENS4_23SM90_TMA_LOAD_MULTICASTENS4_14ComposedLayoutINS4_7SwizzleILi2ELi4ELi3EEENS4_18smem_ptr_flag_bitsILi8EEENSW_INS5_IJNSA_ILi8EEESF_EEENS5_IJSF_SC_EEEEEEEvNS4_8identityES14_S1E_vS1F_EENS_8epilogue10collective18CollectiveEpilogueINS1H_23Sm100TmaWarpSpecializedILi4ELi2ELi32ELb0ELb0EEEJSH_NS5_IJNSW_ISF_SC_EES1M_EEESI_SJ_SI_SJ_NS1H_6fusion15FusionCallbacksIS1L_NS1O_17LinearCombinationISI_fSI_fLNS_15FloatRoundStyleE2EEESH_S1N_JEEENS4_5SM1004TMEM4LOAD26SM100_TMEM_LOAD_16dp32b32xENS4_13SM90_TMA_LOADES1E_NS4_39AutoVectorizingCopyWithAssumedAlignmentILi128EEENS4_14SM90_TMA_STOREES1E_S20_S20_EEEvvEEEEvNT_6ParamsE --------------------------
	.section	.nv.constant0._ZN7cutlass13device_kernelINS_4gemm6kernel13GemmUniversalIN4cute5tupleIJiiiiEEENS1_10collective13CollectiveMmaINS1_35MainloopSm100TmaUmmaWarpSpecializedILi10ELi2ELi4ENS5_IJNS4_1CILi2EEESB_NSA_ILi1EEEEEEEENS5_IJNSA_ILi64EEENSA_ILi256EEESF_EEENS_12float_e4m3_tENS5_IJlSC_lEEESI_SJ_NS4_8TiledMMAINS4_8MMA_AtomIJNS4_10MMA_TraitsINS4_19SM100_MMA_F8F6F4_SSEJSI_SI_fSF_SG_NS4_17integral_constantINS4_4UMMA5MajorELSQ_0EEESR_NSO_INSP_7ScaleInELSS_0EEEST_EEEEEENS4_6LayoutINS5_IJSC_SC_SC_EEENS5_IJNSA_ILi0EEESY_SY_EEEEENS5_IJNS4_10UnderscoreES11_S11_EEEEENS4_23SM90_TMA_LOAD_MULTICASTENS4_14ComposedLayoutINS4_7SwizzleILi2ELi4ELi3EEENS4_18smem_ptr_flag_bitsILi8EEENSW_INS5_IJNSA_ILi8EEESF_EEENS5_IJSF_SC_EEEEEEEvNS4_8identityES14_S1E_vS1F_EENS_8epilogue10collective18CollectiveEpilogueINS1H_23Sm100TmaWarpSpecializedILi4ELi2ELi32ELb0ELb0EEEJSH_NS5_IJNSW_ISF_SC_EES1M_EEESI_SJ_SI_SJ_NS1H_6fusion15FusionCallbacksIS1L_NS1O_17LinearCombinationISI_fSI_fLNS_15FloatRoundStyleE2EEESH_S1N_JEEENS4_5SM1004TMEM4LOAD26SM100_TMEM_LOAD_16dp32b32xENS4_13SM90_TMA_LOADES1E_NS4_39AutoVectorizingCopyWithAssumedAlignmentILi128EEENS4_14SM90_TMA_STOREES1E_S20_S20_EEEvvEEEEvNT_6ParamsE,"a",@progbits
	.sectionflags	@""
	.align	4
.nv.constant0._ZN7cutlass13device_kernelINS_4gemm6kernel13GemmUniversalIN4cute5tupleIJiiiiEEENS1_10collective13CollectiveMmaINS1_35MainloopSm100TmaUmmaWarpSpecializedILi10ELi2ELi4ENS5_IJNS4_1CILi2EEESB_NSA_ILi1EEEEEEEENS5_IJNSA_ILi64EEENSA_ILi256EEESF_EEENS_12float_e4m3_tENS5_IJlSC_lEEESI_SJ_NS4_8TiledMMAINS4_8MMA_AtomIJNS4_10MMA_TraitsINS4_19SM100_MMA_F8F6F4_SSEJSI_SI_fSF_SG_NS4_17integral_constantINS4_4UMMA5MajorELSQ_0EEESR_NSO_INSP_7ScaleInELSS_0EEEST_EEEEEENS4_6LayoutINS5_IJSC_SC_SC_EEENS5_IJNSA_ILi0EEESY_SY_EEEEENS5_IJNS4_10UnderscoreES11_S11_EEEEENS4_23SM90_TMA_LOAD_MULTICASTENS4_14ComposedLayoutINS4_7SwizzleILi2ELi4ELi3EEENS4_18smem_ptr_flag_bitsILi8EEENSW_INS5_IJNSA_ILi8EEESF_EEENS5_IJSF_SC_EEEEEEEvNS4_8identityES14_S1E_vS1F_EENS_8epilogue10collective18CollectiveEpilogueINS1H_23Sm100TmaWarpSpecializedILi4ELi2ELi32ELb0ELb0EEEJSH_NS5_IJNSW_ISF_SC_EES1M_EEESI_SJ_SI_SJ_NS1H_6fusion15FusionCallbacksIS1L_NS1O_17LinearCombinationISI_fSI_fLNS_15FloatRoundStyleE2EEESH_S1N_JEEENS4_5SM1004TMEM4LOAD26SM100_TMEM_LOAD_16dp32b32xENS4_13SM90_TMA_LOADES1E_NS4_39AutoVectorizingCopyWithAssumedAlignmentILi128EEENS4_14SM90_TMA_STOREES1E_S20_S20_EEEvvEEEEvNT_6ParamsE:
	.zero		2944


//--------------------- SYMBOLS --------------------------

	.type		.nv.reservedSmem.offset0,@object
	.size		.nv.reservedSmem.offset0,0x4
	.type		.nv.reservedSmem.cap,@object
	.size		.nv.reservedSmem.cap,0x4
	.type		__assertfail,@function
